	.target	sm_90a

	.elftype	@"ET_EXEC"


//--------------------- .note.nv.tkinfo           --------------------------
	.section	.note.nv.tkinfo,"",@"SHT_NOTE"
	.sectionflags	@"SHF_NOTE_NV_TKINFO"
	.tkinfo
        /*0018*/ 	.word	0x00000002
        /*0030*/ 	.string	""
        /*0030*/ 	.string	"ptxas"
        /*0030*/ 	.string	"Cuda compilation tools, release 13.0, V13.0.88"
        /*0030*/ 	.string	"Build cuda_13.0.r13.0/compiler.36424714_0"
        /*0030*/ 	.string	"-arch sm_90a -m 64 "



//--------------------- .note.nv.cuinfo           --------------------------
	.section	.note.nv.cuinfo,"",@"SHT_NOTE"
	.sectionflags	@"SHF_NOTE_NV_CUINFO"
        /*0018*/ 	.short	0x0002
        /*001a*/ 	.short	0x005a
        /*001c*/ 	.short	0x0082
	.zero		2


//--------------------- .nv.info                  --------------------------
	.section	.nv.info,"",@"SHT_CUDA_INFO"
	.align	4


	//----- nvinfo : EIATTR_REGCOUNT
	.align		4
        /*0000*/ 	.byte	0x04, 0x2f
        /*0002*/ 	.short	(.L_16 - .L_15)
	.align		4
.L_15:
        /*0004*/ 	.word	index@(_ZN7cutlass13device_kernelINS_4gemm6kernel13GemmUniversalIN4cute5tupleIJiiiiEEENS1_10collective13CollectiveMmaINS1_39MainloopSm90TmaGmmaRmemAWarpSpecializedILi4ENS5_IJNS4_1CILi1EEESB_SB_EEENS1_35KernelTmaWarpSpecializedCooperativeEEENS5_IJNSA_ILi128EEENSA_ILi256EEESF_EEENS_12float_e4m3_tENS5_IJSB_llEEESI_NS5_IJlSB_lEEENS4_8TiledMMAINS4_8MMA_AtomIJNS4_4SM904GMMA31MMA_64x256x32_F32E4M3E4M3_RS_TNILNSO_7ScaleInE1ELSQ_1EEEEEENS4_6LayoutINS5_IJNSA_ILi2EEESB_SB_EEENS5_IJSB_NSA_ILi0EEESW_EEEEENS5_IJNS4_10UnderscoreESZ_SZ_EEEEENS4_13SM90_TMA_LOADENS4_14ComposedLayoutINS4_7SwizzleILi3ELi4ELi3EEENS4_18smem_ptr_flag_bitsILi8EEENST_INS5_IJSF_NSA_ILi8EEEEEENS5_IJSB_SF_EEEEEEENS4_9Copy_AtomIJNS4_39AutoVectorizingCopyWithAssumedAlignmentILi128EEESI_EEENS4_8identityES12_NS13_IS15_S17_NST_INS5_IJS18_SF_EEENS5_IJSF_SB_EEEEEEEvS1H_EENS_8epilogue10collective6detail29Sm90TmaWarpSpecializedAdapterINS1O_15DefaultEpilogueISI_SK_SK_NS1N_6thread17LinearCombinationISI_Li1EffLNS1S_9ScaleType4KindE0ELNS_15FloatRoundStyleE2ESI_EENS1_15EpilogueDefaultEEEEEvvEEEEvNT_6ParamsE)
        /*0008*/ 	.word	0x000000a8


	//----- nvinfo : EIATTR_FRAME_SIZE
	.align		4
.L_16:
        /*000c*/ 	.byte	0x04, 0x11
        /*000e*/ 	.short	(.L_18 - .L_17)
	.align		4
.L_17:
        /*0010*/ 	.word	index@(_ZN7cutlass13device_kernelINS_4gemm6kernel13GemmUniversalIN4cute5tupleIJiiiiEEENS1_10collective13CollectiveMmaINS1_39MainloopSm90TmaGmmaRmemAWarpSpecializedILi4ENS5_IJNS4_1CILi1EEESB_SB_EEENS1_35KernelTmaWarpSpecializedCooperativeEEENS5_IJNSA_ILi128EEENSA_ILi256EEESF_EEENS_12float_e4m3_tENS5_IJSB_llEEESI_NS5_IJlSB_lEEENS4_8TiledMMAINS4_8MMA_AtomIJNS4_4SM904GMMA31MMA_64x256x32_F32E4M3E4M3_RS_TNILNSO_7ScaleInE1ELSQ_1EEEEEENS4_6LayoutINS5_IJNSA_ILi2EEESB_SB_EEENS5_IJSB_NSA_ILi0EEESW_EEEEENS5_IJNS4_10UnderscoreESZ_SZ_EEEEENS4_13SM90_TMA_LOADENS4_14ComposedLayoutINS4_7SwizzleILi3ELi4ELi3EEENS4_18smem_ptr_flag_bitsILi8EEENST_INS5_IJSF_NSA_ILi8EEEEEENS5_IJSB_SF_EEEEEEENS4_9Copy_AtomIJNS4_39AutoVectorizingCopyWithAssumedAlignmentILi128EEESI_EEENS4_8identityES12_NS13_IS15_S17_NST_INS5_IJS18_SF_EEENS5_IJSF_SB_EEEEEEEvS1H_EENS_8epilogue10collective6detail29Sm90TmaWarpSpecializedAdapterINS1O_15DefaultEpilogueISI_SK_SK_NS1N_6thread17LinearCombinationISI_Li1EffLNS1S_9ScaleType4KindE0ELNS_15FloatRoundStyleE2ESI_EENS1_15EpilogueDefaultEEEEEvvEEEEvNT_6ParamsE)
        /*0014*/ 	.word	0x00000000


	//----- nvinfo : EIATTR_MIN_STACK_SIZE
	.align		4
.L_18:
        /*0018*/ 	.byte	0x04, 0x12
        /*001a*/ 	.short	(.L_20 - .L_19)
	.align		4
.L_19:
        /*001c*/ 	.word	index@(_ZN7cutlass13device_kernelINS_4gemm6kernel13GemmUniversalIN4cute5tupleIJiiiiEEENS1_10collective13CollectiveMmaINS1_39MainloopSm90TmaGmmaRmemAWarpSpecializedILi4ENS5_IJNS4_1CILi1EEESB_SB_EEENS1_35KernelTmaWarpSpecializedCooperativeEEENS5_IJNSA_ILi128EEENSA_ILi256EEESF_EEENS_12float_e4m3_tENS5_IJSB_llEEESI_NS5_IJlSB_lEEENS4_8TiledMMAINS4_8MMA_AtomIJNS4_4SM904GMMA31MMA_64x256x32_F32E4M3E4M3_RS_TNILNSO_7ScaleInE1ELSQ_1EEEEEENS4_6LayoutINS5_IJNSA_ILi2EEESB_SB_EEENS5_IJSB_NSA_ILi0EEESW_EEEEENS5_IJNS4_10UnderscoreESZ_SZ_EEEEENS4_13SM90_TMA_LOADENS4_14ComposedLayoutINS4_7SwizzleILi3ELi4ELi3EEENS4_18smem_ptr_flag_bitsILi8EEENST_INS5_IJSF_NSA_ILi8EEEEEENS5_IJSB_SF_EEEEEEENS4_9Copy_AtomIJNS4_39AutoVectorizingCopyWithAssumedAlignmentILi128EEESI_EEENS4_8identityES12_NS13_IS15_S17_NST_INS5_IJS18_SF_EEENS5_IJSF_SB_EEEEEEEvS1H_EENS_8epilogue10collective6detail29Sm90TmaWarpSpecializedAdapterINS1O_15DefaultEpilogueISI_SK_SK_NS1N_6thread17LinearCombinationISI_Li1EffLNS1S_9ScaleType4KindE0ELNS_15FloatRoundStyleE2ESI_EENS1_15EpilogueDefaultEEEEEvvEEEEvNT_6ParamsE)
        /*0020*/ 	.word	0x00000000
.L_20:


//--------------------- .nv.compat                --------------------------
	.section	.nv.compat,"",@"SHT_CUDA_COMPAT_INFO"
	.align	4
        /*0000*/ 	.byte	0x02, 0x09, 0x01, 0x00, 0x02, 0x02, 0x04, 0x00, 0x02, 0x05, 0x05, 0x00, 0x03, 0x07, 0x01, 0x01
        /*0010*/ 	.byte	0x02, 0x03, 0x01, 0x00, 0x02, 0x06, 0x01, 0x00, 0x04, 0x0b, 0x08, 0x00, 0x00, 0x00, 0x00, 0x00
        /*0020*/ 	.byte	0x00, 0x00, 0x00, 0x00


//--------------------- .nv.info._ZN7cutlass13device_kernelINS_4gemm6kernel13GemmUniversalIN4cute5tupleIJiiiiEEENS1_10collective13CollectiveMmaINS1_39MainloopSm90TmaGmmaRmemAWarpSpecializedILi4ENS5_IJNS4_1CILi1EEESB_SB_EEENS1_35KernelTmaWarpSpecializedCooperativeEEENS5_IJNSA_ILi128EEENSA_ILi256EEESF_EEENS_12float_e4m3_tENS5_IJSB_llEEESI_NS5_IJlSB_lEEENS4_8TiledMMAINS4_8MMA_AtomIJNS4_4SM904GMMA31MMA_64x256x32_F32E4M3E4M3_RS_TNILNSO_7ScaleInE1ELSQ_1EEEEEENS4_6LayoutINS5_IJNSA_ILi2EEESB_SB_EEENS5_IJSB_NSA_ILi0EEESW_EEEEENS5_IJNS4_10UnderscoreESZ_SZ_EEEEENS4_13SM90_TMA_LOADENS4_14ComposedLayoutINS4_7SwizzleILi3ELi4ELi3EEENS4_18smem_ptr_flag_bitsILi8EEENST_INS5_IJSF_NSA_ILi8EEEEEENS5_IJSB_SF_EEEEEEENS4_9Copy_AtomIJNS4_39AutoVectorizingCopyWithAssumedAlignmentILi128EEESI_EEENS4_8identityES12_NS13_IS15_S17_NST_INS5_IJS18_SF_EEENS5_IJSF_SB_EEEEEEEvS1H_EENS_8epilogue10collective6detail29Sm90TmaWarpSpecializedAdapterINS1O_15DefaultEpilogueISI_SK_SK_NS1N_6thread17LinearCombinationISI_Li1EffLNS1S_9ScaleType4KindE0ELNS_15FloatRoundStyleE2ESI_EENS1_15EpilogueDefaultEEEEEvvEEEEvNT_6ParamsE --------------------------
	.section	.nv.info._ZN7cutlass13device_kernelINS_4gemm6kernel13GemmUniversalIN4cute5tupleIJiiiiEEENS1_10collective13CollectiveMmaINS1_39MainloopSm90TmaGmmaRmemAWarpSpecializedILi4ENS5_IJNS4_1CILi1EEESB_SB_EEENS1_35KernelTmaWarpSpecializedCooperativeEEENS5_IJNSA_ILi128EEENSA_ILi256EEESF_EEENS_12float_e4m3_tENS5_IJSB_llEEESI_NS5_IJlSB_lEEENS4_8TiledMMAINS4_8MMA_AtomIJNS4_4SM904GMMA31MMA_64x256x32_F32E4M3E4M3_RS_TNILNSO_7ScaleInE1ELSQ_1EEEEEENS4_6LayoutINS5_IJNSA_ILi2EEESB_SB_EEENS5_IJSB_NSA_ILi0EEESW_EEEEENS5_IJNS4_10UnderscoreESZ_SZ_EEEEENS4_13SM90_TMA_LOADENS4_14ComposedLayoutINS4_7SwizzleILi3ELi4ELi3EEENS4_18smem_ptr_flag_bitsILi8EEENST_INS5_IJSF_NSA_ILi8EEEEEENS5_IJSB_SF_EEEEEEENS4_9Copy_AtomIJNS4_39AutoVectorizingCopyWithAssumedAlignmentILi128EEESI_EEENS4_8identityES12_NS13_IS15_S17_NST_INS5_IJS18_SF_EEENS5_IJSF_SB_EEEEEEEvS1H_EENS_8epilogue10collective6detail29Sm90TmaWarpSpecializedAdapterINS1O_15DefaultEpilogueISI_SK_SK_NS1N_6thread17LinearCombinationISI_Li1EffLNS1S_9ScaleType4KindE0ELNS_15FloatRoundStyleE2ESI_EENS1_15EpilogueDefaultEEEEEvvEEEEvNT_6ParamsE,"",@"SHT_CUDA_INFO"
	.sectionflags	@""
	.align	4


	//----- nvinfo : EIATTR_CUDA_API_VERSION
	.align		4
        /*0000*/ 	.byte	0x04, 0x37
        /*0002*/ 	.short	(.L_22 - .L_21)
.L_21:
        /*0004*/ 	.word	0x00000082


	//----- nvinfo : EIATTR_KPARAM_INFO
	.align		4
.L_22:
        /*0008*/ 	.byte	0x04, 0x17
        /*000a*/ 	.short	(.L_24 - .L_23)
.L_23:
        /*000c*/ 	.word	0x00000000
        /*0010*/ 	.short	0x0000
        /*0012*/ 	.short	0x0070
        /*0014*/ 	.byte	0x00, 0xf0, 0x01, 0x10


	//----- nvinfo : EIATTR_SPARSE_MMA_MASK
	.align		4
.L_24:
        /*0018*/ 	.byte	0x03, 0x50
        /*001a*/ 	.short	0x0000


	//----- nvinfo : EIATTR_MAXREG_COUNT
	.align		4
        /*001c*/ 	.byte	0x03, 0x1b
        /*001e*/ 	.short	0x00a8


	//----- nvinfo : EIATTR_NUM_BARRIERS
	.align		4
        /*0020*/ 	.byte	0x02, 0x4c
        /*0022*/ 	.byte	0x01
	.zero		1


	//----- nvinfo : EIATTR_EXTERNS
	.align		4
        /*0024*/ 	.byte	0x04, 0x0f
        /*0026*/ 	.short	(.L_26 - .L_25)


	//   ....[0]....
	.align		4
.L_25:
        /*0028*/ 	.word	index@(__assertfail)


	//----- nvinfo : EIATTR_MERCURY_ISA_VERSION
	.align		4
.L_26:
        /*002c*/ 	.byte	0x03, 0x5f
        /*002e*/ 	.short	0x0101


	//----- nvinfo : EIATTR_INT_WARP_WIDE_INSTR_OFFSETS
	.align		4
        /*0030*/ 	.byte	0x04, 0x31
        /*0032*/ 	.short	(.L_28 - .L_27)


	//   ....[0]....
.L_27:
        /*0034*/ 	.word	0x000003b0


	//   ....[1]....
        /*0038*/ 	.word	0x000003e0


	//   ....[2]....
        /*003c*/ 	.word	0x000004c0


	//----- nvinfo : EIATTR_COOP_GROUP_MASK_REGIDS
	.align		4
.L_28:
        /*0040*/ 	.byte	0x04, 0x29
        /*0042*/ 	.short	(.L_30 - .L_29)


	//   ....[0]....
.L_29:
        /*0044*/ 	.word	0xffffffff


	//   ....[1]....
        /*0048*/ 	.word	0xffffffff


	//   ....[2]....
        /*004c*/ 	.word	0xffffffff


	//   ....[3]....
        /*0050*/ 	.word	0xffffffff


	//   ....[4]....
        /*0054*/ 	.word	0x0500000f


	//----- nvinfo : EIATTR_COOP_GROUP_INSTR_OFFSETS
	.align		4
.L_30:
        /*0058*/ 	.byte	0x04, 0x28
        /*005a*/ 	.short	(.L_32 - .L_31)


	//   ....[0]....
.L_31:
        /*005c*/ 	.word	0x00000060


	//   ....[1]....
        /*0060*/ 	.word	0x00000070


	//   ....[2]....
        /*0064*/ 	.word	0x00000130


	//   ....[3]....
        /*0068*/ 	.word	0x000002c0


	//   ....[4]....
        /*006c*/ 	.word	0x0000e3d0


	//----- nvinfo : EIATTR_REG_RECONFIG
	.align		4
.L_32:
        /*0070*/ 	.byte	0x01, 0x54
	.zero		2


	//----- nvinfo : EIATTR_SYSCALL_OFFSETS
	.align		4
        /*0074*/ 	.byte	0x04, 0x46
        /*0076*/ 	.short	(.L_34 - .L_33)


	//   ....[0]....
.L_33:
        /*0078*/ 	.word	0x00001070


	//   ....[1]....
        /*007c*/ 	.word	0x000011d0


	//   ....[2]....
        /*0080*/ 	.word	0x000012c0


	//   ....[3]....
        /*0084*/ 	.word	0x0000d4a0


	//   ....[4]....
        /*0088*/ 	.word	0x0000d5d0


	//----- nvinfo : EIATTR_MBARRIER_INSTR_OFFSETS
	.align		4
.L_34:
        /*008c*/ 	.byte	0x04, 0x39
        /*008e*/ 	.short	(.L_36 - .L_35)


	//   ....[0]....
.L_35:
        /*0090*/ 	.word	0x00000230
        /*0094*/ 	.word	0x000000ff
        /*0098*/ 	.word	0x00000000
        /*009c*/ 	.short	0x0100
        /*009e*/ 	.byte	0x08
	.zero		1


	//   ....[1]....
        /*00a0*/ 	.word	0x00000240
        /*00a4*/ 	.word	0x000000ff
        /*00a8*/ 	.word	0x00000020
        /*00ac*/ 	.short	0x0100
        /*00ae*/ 	.byte	0x08
	.zero		1


	//   ....[2]....
        /*00b0*/ 	.word	0x00000250
        /*00b4*/ 	.word	0x000000ff
        /*00b8*/ 	.word	0x00000008
        /*00bc*/ 	.short	0x0100
        /*00be*/ 	.byte	0x08
	.zero		1


	//   ....[3]....
        /*00c0*/ 	.word	0x00000260
        /*00c4*/ 	.word	0x000000ff
        /*00c8*/ 	.word	0x00000028
        /*00cc*/ 	.short	0x0100
        /*00ce*/ 	.byte	0x08
	.zero		1


	//   ....[4]....
        /*00d0*/ 	.word	0x00000270
        /*00d4*/ 	.word	0x000000ff
        /*00d8*/ 	.word	0x00000010
        /*00dc*/ 	.short	0x0100
        /*00de*/ 	.byte	0x08
	.zero		1


	//   ....[5]....
        /*00e0*/ 	.word	0x00000280
        /*00e4*/ 	.word	0x000000ff
        /*00e8*/ 	.word	0x00000030
        /*00ec*/ 	.short	0x0100
        /*00ee*/ 	.byte	0x08
	.zero		1


	//   ....[6]....
        /*00f0*/ 	.word	0x00000290
        /*00f4*/ 	.word	0x000000ff
        /*00f8*/ 	.word	0x00000018
        /*00fc*/ 	.short	0x0100
        /*00fe*/ 	.byte	0x08
	.zero		1


	//   ....[7]....
        /*0100*/ 	.word	0x000002a0
        /*0104*/ 	.word	0x000000ff
        /*0108*/ 	.word	0x00000038
        /*010c*/ 	.short	0x0100
        /*010e*/ 	.byte	0x08
	.zero		1


	//   ....[8]....
        /*0110*/ 	.word	0x00000530
        /*0114*/ 	.word	0x000000ff
        /*0118*/ 	.word	0x00000050
        /*011c*/ 	.short	0x0100
        /*011e*/ 	.byte	0x06
	.zero		1


	//   ....[9]....
        /*0120*/ 	.word	0x00000590
        /*0124*/ 	.word	0x000000ff
        /*0128*/ 	.word	0x00000058
        /*012c*/ 	.short	0x0100
        /*012e*/ 	.byte	0x06
	.zero		1


	//   ....[10]....
        /*0130*/ 	.word	0x000013d0
        /*0134*/ 	.word	0x00000004
        /*0138*/ 	.word	0x00000000
        /*013c*/ 	.short	0x010a
        /*013e*/ 	.byte	0x3f
	.zero		1


	//   ....[11]....
        /*0140*/ 	.word	0x00001410
        /*0144*/ 	.word	0x00000004
        /*0148*/ 	.word	0x00000000
        /*014c*/ 	.short	0x010a
        /*014e*/ 	.byte	0x3f
	.zero		1


	//   ....[12]....
        /*0150*/ 	.word	0x00001610
        /*0154*/ 	.word	0x00000007
        /*0158*/ 	.word	0x00000000
        /*015c*/ 	.short	0x010a
        /*015e*/ 	.byte	0x3f
	.zero		1


	//   ....[13]....
        /*0160*/ 	.word	0x00001fe0
        /*0164*/ 	.word	0x00000007
        /*0168*/ 	.word	0x00000000
        /*016c*/ 	.short	0x010a
        /*016e*/ 	.byte	0x3f
	.zero		1


	//   ....[14]....
        /*0170*/ 	.word	0x000023b0
        /*0174*/ 	.word	0x0000000a
        /*0178*/ 	.word	0x00000000
        /*017c*/ 	.short	0x010a
        /*017e*/ 	.byte	0x3f
	.zero		1


	//   ....[15]....
        /*0180*/ 	.word	0x00002860
        /*0184*/ 	.word	0x0000000b
        /*0188*/ 	.word	0x00000000
        /*018c*/ 	.short	0x0101
        /*018e*/ 	.byte	0x3f
	.zero		1


	//   ....[16]....
        /*0190*/ 	.word	0x00002b50
        /*0194*/ 	.word	0x0000000a
        /*0198*/ 	.word	0x00000000
        /*019c*/ 	.short	0x010a
        /*019e*/ 	.byte	0x3f
	.zero		1


	//   ....[17]....
        /*01a0*/ 	.word	0x00003320
        /*01a4*/ 	.word	0x00000007
        /*01a8*/ 	.word	0x00000000
        /*01ac*/ 	.short	0x0101
        /*01ae*/ 	.byte	0x3f
	.zero		1


	//   ....[18]....
        /*01b0*/ 	.word	0x00003680
        /*01b4*/ 	.word	0x00000000
        /*01b8*/ 	.word	0x00000000
        /*01bc*/ 	.short	0x0101
        /*01be*/ 	.byte	0x3f
	.zero		1


	//   ....[19]....
        /*01c0*/ 	.word	0x0000d6a0
        /*01c4*/ 	.word	0x00000007
        /*01c8*/ 	.word	0x00000020
        /*01cc*/ 	.short	0x010a
        /*01ce*/ 	.byte	0x3f
	.zero		1


	//   ....[20]....
        /*01d0*/ 	.word	0x0000da90
        /*01d4*/ 	.word	0x00000003
        /*01d8*/ 	.word	0x00000058
        /*01dc*/ 	.short	0x0101
        /*01de*/ 	.byte	0x3f
	.zero		1


	//   ....[21]....
        /*01e0*/ 	.word	0x0000e190
        /*01e4*/ 	.word	0x00000005
        /*01e8*/ 	.word	0x00000000
        /*01ec*/ 	.short	0x010a
        /*01ee*/ 	.byte	0x3f
	.zero		1


	//   ....[22]....
        /*01f0*/ 	.word	0x0000e210
        /*01f4*/ 	.word	0x00000007
        /*01f8*/ 	.word	0x00000000
        /*01fc*/ 	.short	0x010a
        /*01fe*/ 	.byte	0x3f
	.zero		1


	//   ....[23]....
        /*0200*/ 	.word	0x0000e2a0
        /*0204*/ 	.word	0x00000006
        /*0208*/ 	.word	0x00000000
        /*020c*/ 	.short	0x010a
        /*020e*/ 	.byte	0x3f
	.zero		1


	//   ....[24]....
        /*0210*/ 	.word	0x0000e330
        /*0214*/ 	.word	0x00000003
        /*0218*/ 	.word	0x00000000
        /*021c*/ 	.short	0x010a
        /*021e*/ 	.byte	0x3f
	.zero		1


	//   ....[25]....
        /*0220*/ 	.word	0x0000e400
        /*0224*/ 	.word	0x00000004
        /*0228*/ 	.word	0x00000000
        /*022c*/ 	.short	0x010a
        /*022e*/ 	.byte	0x3f
	.zero		1


	//   ....[26]....
        /*0230*/ 	.word	0x0000e450
        /*0234*/ 	.word	0x00000007
        /*0238*/ 	.word	0x00000000
        /*023c*/ 	.short	0x010a
        /*023e*/ 	.byte	0x3f
	.zero		1


	//   ....[27]....
        /*0240*/ 	.word	0x0000e4a0
        /*0244*/ 	.word	0x0000000a
        /*0248*/ 	.word	0x00000000
        /*024c*/ 	.short	0x010a
        /*024e*/ 	.byte	0x3f
	.zero		1


	//   ....[28]....
        /*0250*/ 	.word	0x0000e570
        /*0254*/ 	.word	0x00000007
        /*0258*/ 	.word	0x00000020
        /*025c*/ 	.short	0x010a
        /*025e*/ 	.byte	0x3f
	.zero		1


	//   ....[29]....
        /*0260*/ 	.word	0x0000e640
        /*0264*/ 	.word	0x00000005
        /*0268*/ 	.word	0x00000000
        /*026c*/ 	.short	0x010a
        /*026e*/ 	.byte	0x3f
	.zero		1


	//   ....[30]....
        /*0270*/ 	.word	0x0000e690
        /*0274*/ 	.word	0x00000007
        /*0278*/ 	.word	0x00000000
        /*027c*/ 	.short	0x010a
        /*027e*/ 	.byte	0x3f
	.zero		1


	//   ....[31]....
        /*0280*/ 	.word	0x0000e6e0
        /*0284*/ 	.word	0x00000006
        /*0288*/ 	.word	0x00000000
        /*028c*/ 	.short	0x010a
        /*028e*/ 	.byte	0x3f
	.zero		1


	//----- nvinfo : EIATTR_NUM_MBARRIERS
	.align		4
.L_36:
        /*0290*/ 	.byte	0x03, 0x38
        /*0292*/ 	.short	0x000a


	//----- nvinfo : EIATTR_EXIT_INSTR_OFFSETS
	.align		4
        /*0294*/ 	.byte	0x04, 0x1c
        /*0296*/ 	.short	(.L_38 - .L_37)


	//   ....[0]....
.L_37:
        /*0298*/ 	.word	0x000005e0


	//   ....[1]....
        /*029c*/ 	.word	0x00000ea0


	//   ....[2]....
        /*02a0*/ 	.word	0x0000ca90


	//   ....[3]....
        /*02a4*/ 	.word	0x0000d0b0


	//   ....[4]....
        /*02a8*/ 	.word	0x0000e380


	//----- nvinfo : EIATTR_MAX_THREADS
	.align		4
.L_38:
        /*02ac*/ 	.byte	0x04, 0x05
        /*02ae*/ 	.short	(.L_40 - .L_39)
.L_39:
        /*02b0*/ 	.word	0x00000180
        /*02b4*/ 	.word	0x00000001
        /*02b8*/ 	.word	0x00000001


	//----- nvinfo : EIATTR_CRS_STACK_SIZE
	.align		4
.L_40:
        /*02bc*/ 	.byte	0x04, 0x1e
        /*02be*/ 	.short	(.L_42 - .L_41)
.L_41:
        /*02c0*/ 	.word	0x00000000


	//----- nvinfo : EIATTR_CBANK_PARAM_SIZE
	.align		4
.L_42:
        /*02c4*/ 	.byte	0x03, 0x19
        /*02c6*/ 	.short	0x0470


	//----- nvinfo : EIATTR_PARAM_CBANK
	.align		4
        /*02c8*/ 	.byte	0x04, 0x0a
        /*02ca*/ 	.short	(.L_44 - .L_43)
	.align		4
.L_43:
        /*02cc*/ 	.word	index@(.nv.constant0._ZN7cutlass13device_kernelINS_4gemm6kernel13GemmUniversalIN4cute5tupleIJiiiiEEENS1_10collective13CollectiveMmaINS1_39MainloopSm90TmaGmmaRmemAWarpSpecializedILi4ENS5_IJNS4_1CILi1EEESB_SB_EEENS1_35KernelTmaWarpSpecializedCooperativeEEENS5_IJNSA_ILi128EEENSA_ILi256EEESF_EEENS_12float_e4m3_tENS5_IJSB_llEEESI_NS5_IJlSB_lEEENS4_8TiledMMAINS4_8MMA_AtomIJNS4_4SM904GMMA31MMA_64x256x32_F32E4M3E4M3_RS_TNILNSO_7ScaleInE1ELSQ_1EEEEEENS4_6LayoutINS5_IJNSA_ILi2EEESB_SB_EEENS5_IJSB_NSA_ILi0EEESW_EEEEENS5_IJNS4_10UnderscoreESZ_SZ_EEEEENS4_13SM90_TMA_LOADENS4_14ComposedLayoutINS4_7SwizzleILi3ELi4ELi3EEENS4_18smem_ptr_flag_bitsILi8EEENST_INS5_IJSF_NSA_ILi8EEEEEENS5_IJSB_SF_EEEEEEENS4_9Copy_AtomIJNS4_39AutoVectorizingCopyWithAssumedAlignmentILi128EEESI_EEENS4_8identityES12_NS13_IS15_S17_NST_INS5_IJS18_SF_EEENS5_IJSF_SB_EEEEEEEvS1H_EENS_8epilogue10collective6detail29Sm90TmaWarpSpecializedAdapterINS1O_15DefaultEpilogueISI_SK_SK_NS1N_6thread17LinearCombinationISI_Li1EffLNS1S_9ScaleType4KindE0ELNS_15FloatRoundStyleE2ESI_EENS1_15EpilogueDefaultEEEEEvvEEEEvNT_6ParamsE)
        /*02d0*/ 	.short	0x0210
        /*02d2*/ 	.short	0x0470


	//----- nvinfo : EIATTR_SW_WAR
	.align		4
.L_44:
        /*02d4*/ 	.byte	0x04, 0x36
        /*02d6*/ 	.short	(.L_46 - .L_45)
.L_45:
        /*02d8*/ 	.word	0x00000008
.L_46:


//--------------------- .nv.callgraph             --------------------------
	.section	.nv.callgraph,"",@"SHT_CUDA_CALLGRAPH"
	.align	4
	.sectionentsize	8
	.align		4
        /*0000*/ 	.word	0x00000000
	.align		4
        /*0004*/ 	.word	0xffffffff
	.align		4
        /*0008*/ 	.word	index@(_ZN7cutlass13device_kernelINS_4gemm6kernel13GemmUniversalIN4cute5tupleIJiiiiEEENS1_10collective13CollectiveMmaINS1_39MainloopSm90TmaGmmaRmemAWarpSpecializedILi4ENS5_IJNS4_1CILi1EEESB_SB_EEENS1_35KernelTmaWarpSpecializedCooperativeEEENS5_IJNSA_ILi128EEENSA_ILi256EEESF_EEENS_12float_e4m3_tENS5_IJSB_llEEESI_NS5_IJlSB_lEEENS4_8TiledMMAINS4_8MMA_AtomIJNS4_4SM904GMMA31MMA_64x256x32_F32E4M3E4M3_RS_TNILNSO_7ScaleInE1ELSQ_1EEEEEENS4_6LayoutINS5_IJNSA_ILi2EEESB_SB_EEENS5_IJSB_NSA_ILi0EEESW_EEEEENS5_IJNS4_10UnderscoreESZ_SZ_EEEEENS4_13SM90_TMA_LOADENS4_14ComposedLayoutINS4_7SwizzleILi3ELi4ELi3EEENS4_18smem_ptr_flag_bitsILi8EEENST_INS5_IJSF_NSA_ILi8EEEEEENS5_IJSB_SF_EEEEEEENS4_9Copy_AtomIJNS4_39AutoVectorizingCopyWithAssumedAlignmentILi128EEESI_EEENS4_8identityES12_NS13_IS15_S17_NST_INS5_IJS18_SF_EEENS5_IJSF_SB_EEEEEEEvS1H_EENS_8epilogue10collective6detail29Sm90TmaWarpSpecializedAdapterINS1O_15DefaultEpilogueISI_SK_SK_NS1N_6thread17LinearCombinationISI_Li1EffLNS1S_9ScaleType4KindE0ELNS_15FloatRoundStyleE2ESI_EENS1_15EpilogueDefaultEEEEEvvEEEEvNT_6ParamsE)
	.align		4
        /*000c*/ 	.word	index@(__assertfail)
	.align		4
        /*0010*/ 	.word	0x00000000
	.align		4
        /*0014*/ 	.word	0xfffffffe
	.align		4
        /*0018*/ 	.word	0x00000000
	.align		4
        /*001c*/ 	.word	0xfffffffd
	.align		4
        /*0020*/ 	.word	0x00000000
	.align		4
        /*0024*/ 	.word	0xfffffffc


//--------------------- .nv.constant4             --------------------------
	.section	.nv.constant4,"a",@progbits
	.align	8
	.align		8
.nv.constant4:
        /*0000*/ 	.dword	__assertfail
	.align		8
        /*0008*/ 	.dword	__unnamed_1
	.align		8
        /*0010*/ 	.dword	__unnamed_2
	.align		8
        /*0018*/ 	.dword	_ZN40_INTERNAL_5c8c2e17_4_k_cu_12b370e5_162994cuda3std3__45__cpo5beginE
	.align		8
        /*0020*/ 	.dword	_ZN40_INTERNAL_5c8c2e17_4_k_cu_12b370e5_162994cuda3std3__45__cpo3endE
	.align		8
        /*0028*/ 	.dword	_ZN40_INTERNAL_5c8c2e17_4_k_cu_12b370e5_162994cuda3std3__45__cpo6cbeginE
	.align		8
        /*0030*/ 	.dword	_ZN40_INTERNAL_5c8c2e17_4_k_cu_12b370e5_162994cuda3std3__45__cpo4cendE
	.align		8
        /*0038*/ 	.dword	_ZN40_INTERNAL_5c8c2e17_4_k_cu_12b370e5_162994cuda3std3__442_GLOBAL__N__5c8c2e17_4_k_cu_12b370e5_162996ignoreE
	.align		8
        /*0040*/ 	.dword	_ZN40_INTERNAL_5c8c2e17_4_k_cu_12b370e5_162994cuda3std3__419piecewise_constructE
	.align		8
        /*0048*/ 	.dword	_ZN40_INTERNAL_5c8c2e17_4_k_cu_12b370e5_162994cuda3std3__48in_placeE
	.align		8
        /*0050*/ 	.dword	_ZN40_INTERNAL_5c8c2e17_4_k_cu_12b370e5_162994cuda3std6ranges3__45__cpo4swapE
	.align		8
        /*0058*/ 	.dword	_ZN40_INTERNAL_5c8c2e17_4_k_cu_12b370e5_162994cuda3std6ranges3__45__cpo9iter_moveE
	.align		8
        /*0060*/ 	.dword	_ZN40_INTERNAL_5c8c2e17_4_k_cu_12b370e5_162994cute7productE
	.align		8
        /*0068*/ 	.dword	_ZN40_INTERNAL_5c8c2e17_4_k_cu_12b370e5_162994cute1_E
	.align		8
        /*0070*/ 	.dword	$str$24
	.align		8
        /*0078*/ 	.dword	$str$25


//--------------------- .text._ZN7cutlass13device_kernelINS_4gemm6kernel13GemmUniversalIN4cute5tupleIJiiiiEEENS1_10collective13CollectiveMmaINS1_39MainloopSm90TmaGmmaRmemAWarpSpecializedILi4ENS5_IJNS4_1CILi1EEESB_SB_EEENS1_35KernelTmaWarpSpecializedCooperativeEEENS5_IJNSA_ILi128EEENSA_ILi256EEESF_EEENS_12float_e4m3_tENS5_IJSB_llEEESI_NS5_IJlSB_lEEENS4_8TiledMMAINS4_8MMA_AtomIJNS4_4SM904GMMA31MMA_64x256x32_F32E4M3E4M3_RS_TNILNSO_7ScaleInE1ELSQ_1EEEEEENS4_6LayoutINS5_IJNSA_ILi2EEESB_SB_EEENS5_IJSB_NSA_ILi0EEESW_EEEEENS5_IJNS4_10UnderscoreESZ_SZ_EEEEENS4_13SM90_TMA_LOADENS4_14ComposedLayoutINS4_7SwizzleILi3ELi4ELi3EEENS4_18smem_ptr_flag_bitsILi8EEENST_INS5_IJSF_NSA_ILi8EEEEEENS5_IJSB_SF_EEEEEEENS4_9Copy_AtomIJNS4_39AutoVectorizingCopyWithAssumedAlignmentILi128EEESI_EEENS4_8identityES12_NS13_IS15_S17_NST_INS5_IJS18_SF_EEENS5_IJSF_SB_EEEEEEEvS1H_EENS_8epilogue10collective6detail29Sm90TmaWarpSpecializedAdapterINS1O_15DefaultEpilogueISI_SK_SK_NS1N_6thread17LinearCombinationISI_Li1EffLNS1S_9ScaleType4KindE0ELNS_15FloatRoundStyleE2ESI_EENS1_15EpilogueDefaultEEEEEvvEEEEvNT_6ParamsE --------------------------
	.section	.text._ZN7cutlass13device_kernelINS_4gemm6kernel13GemmUniversalIN4cute5tupleIJiiiiEEENS1_10collective13CollectiveMmaINS1_39MainloopSm90TmaGmmaRmemAWarpSpecializedILi4ENS5_IJNS4_1CILi1EEESB_SB_EEENS1_35KernelTmaWarpSpecializedCooperativeEEENS5_IJNSA_ILi128EEENSA_ILi256EEESF_EEENS_12float_e4m3_tENS5_IJSB_llEEESI_NS5_IJlSB_lEEENS4_8TiledMMAINS4_8MMA_AtomIJNS4_4SM904GMMA31MMA_64x256x32_F32E4M3E4M3_RS_TNILNSO_7ScaleInE1ELSQ_1EEEEEENS4_6LayoutINS5_IJNSA_ILi2EEESB_SB_EEENS5_IJSB_NSA_ILi0EEESW_EEEEENS5_IJNS4_10UnderscoreESZ_SZ_EEEEENS4_13SM90_TMA_LOADENS4_14ComposedLayoutINS4_7SwizzleILi3ELi4ELi3EEENS4_18smem_ptr_flag_bitsILi8EEENST_INS5_IJSF_NSA_ILi8EEEEEENS5_IJSB_SF_EEEEEEENS4_9Copy_AtomIJNS4_39AutoVectorizingCopyWithAssumedAlignmentILi128EEESI_EEENS4_8identityES12_NS13_IS15_S17_NST_INS5_IJS18_SF_EEENS5_IJSF_SB_EEEEEEEvS1H_EENS_8epilogue10collective6detail29Sm90TmaWarpSpecializedAdapterINS1O_15DefaultEpilogueISI_SK_SK_NS1N_6thread17LinearCombinationISI_Li1EffLNS1S_9ScaleType4KindE0ELNS_15FloatRoundStyleE2ESI_EENS1_15EpilogueDefaultEEEEEvvEEEEvNT_6ParamsE,"ax",@progbits
	.align	128
.text._ZN7cutlass13device_kernelINS_4gemm6kernel13GemmUniversalIN4cute5tupleIJiiiiEEENS1_10collective13CollectiveMmaINS1_39MainloopSm90TmaGmmaRmemAWarpSpecializedILi4ENS5_IJNS4_1CILi1EEESB_SB_EEENS1_35KernelTmaWarpSpecializedCooperativeEEENS5_IJNSA_ILi128EEENSA_ILi256EEESF_EEENS_12float_e4m3_tENS5_IJSB_llEEESI_NS5_IJlSB_lEEENS4_8TiledMMAINS4_8MMA_AtomIJNS4_4SM904GMMA31MMA_64x256x32_F32E4M3E4M3_RS_TNILNSO_7ScaleInE1ELSQ_1EEEEEENS4_6LayoutINS5_IJNSA_ILi2EEESB_SB_EEENS5_IJSB_NSA_ILi0EEESW_EEEEENS5_IJNS4_10UnderscoreESZ_SZ_EEEEENS4_13SM90_TMA_LOADENS4_14ComposedLayoutINS4_7SwizzleILi3ELi4ELi3EEENS4_18smem_ptr_flag_bitsILi8EEENST_INS5_IJSF_NSA_ILi8EEEEEENS5_IJSB_SF_EEEEEEENS4_9Copy_AtomIJNS4_39AutoVectorizingCopyWithAssumedAlignmentILi128EEESI_EEENS4_8identityES12_NS13_IS15_S17_NST_INS5_IJS18_SF_EEENS5_IJSF_SB_EEEEEEEvS1H_EENS_8epilogue10collective6detail29Sm90TmaWarpSpecializedAdapterINS1O_15DefaultEpilogueISI_SK_SK_NS1N_6thread17LinearCombinationISI_Li1EffLNS1S_9ScaleType4KindE0ELNS_15FloatRoundStyleE2ESI_EENS1_15EpilogueDefaultEEEEEvvEEEEvNT_6ParamsE:
        .type           _ZN7cutlass13device_kernelINS_4gemm6kernel13GemmUniversalIN4cute5tupleIJiiiiEEENS1_10collective13CollectiveMmaINS1_39MainloopSm90TmaGmmaRmemAWarpSpecializedILi4ENS5_IJNS4_1CILi1EEESB_SB_EEENS1_35KernelTmaWarpSpecializedCooperativeEEENS5_IJNSA_ILi128EEENSA_ILi256EEESF_EEENS_12float_e4m3_tENS5_IJSB_llEEESI_NS5_IJlSB_lEEENS4_8TiledMMAINS4_8MMA_AtomIJNS4_4SM904GMMA31MMA_64x256x32_F32E4M3E4M3_RS_TNILNSO_7ScaleInE1ELSQ_1EEEEEENS4_6LayoutINS5_IJNSA_ILi2EEESB_SB_EEENS5_IJSB_NSA_ILi0EEESW_EEEEENS5_IJNS4_10UnderscoreESZ_SZ_EEEEENS4_13SM90_TMA_LOADENS4_14ComposedLayoutINS4_7SwizzleILi3ELi4ELi3EEENS4_18smem_ptr_flag_bitsILi8EEENST_INS5_IJSF_NSA_ILi8EEEEEENS5_IJSB_SF_EEEEEEENS4_9Copy_AtomIJNS4_39AutoVectorizingCopyWithAssumedAlignmentILi128EEESI_EEENS4_8identityES12_NS13_IS15_S17_NST_INS5_IJS18_SF_EEENS5_IJSF_SB_EEEEEEEvS1H_EENS_8epilogue10collective6detail29Sm90TmaWarpSpecializedAdapterINS1O_15DefaultEpilogueISI_SK_SK_NS1N_6thread17LinearCombinationISI_Li1EffLNS1S_9ScaleType4KindE0ELNS_15FloatRoundStyleE2ESI_EENS1_15EpilogueDefaultEEEEEvvEEEEvNT_6ParamsE,@function
        .size           _ZN7cutlass13device_kernelINS_4gemm6kernel13GemmUniversalIN4cute5tupleIJiiiiEEENS1_10collective13CollectiveMmaINS1_39MainloopSm90TmaGmmaRmemAWarpSpecializedILi4ENS5_IJNS4_1CILi1EEESB_SB_EEENS1_35KernelTmaWarpSpecializedCooperativeEEENS5_IJNSA_ILi128EEENSA_ILi256EEESF_EEENS_12float_e4m3_tENS5_IJSB_llEEESI_NS5_IJlSB_lEEENS4_8TiledMMAINS4_8MMA_AtomIJNS4_4SM904GMMA31MMA_64x256x32_F32E4M3E4M3_RS_TNILNSO_7ScaleInE1ELSQ_1EEEEEENS4_6LayoutINS5_IJNSA_ILi2EEESB_SB_EEENS5_IJSB_NSA_ILi0EEESW_EEEEENS5_IJNS4_10UnderscoreESZ_SZ_EEEEENS4_13SM90_TMA_LOADENS4_14ComposedLayoutINS4_7SwizzleILi3ELi4ELi3EEENS4_18smem_ptr_flag_bitsILi8EEENST_INS5_IJSF_NSA_ILi8EEEEEENS5_IJSB_SF_EEEEEEENS4_9Copy_AtomIJNS4_39AutoVectorizingCopyWithAssumedAlignmentILi128EEESI_EEENS4_8identityES12_NS13_IS15_S17_NST_INS5_IJS18_SF_EEENS5_IJSF_SB_EEEEEEEvS1H_EENS_8epilogue10collective6detail29Sm90TmaWarpSpecializedAdapterINS1O_15DefaultEpilogueISI_SK_SK_NS1N_6thread17LinearCombinationISI_Li1EffLNS1S_9ScaleType4KindE0ELNS_15FloatRoundStyleE2ESI_EENS1_15EpilogueDefaultEEEEEvvEEEEvNT_6ParamsE,(.L_x_341 - _ZN7cutlass13device_kernelINS_4gemm6kernel13GemmUniversalIN4cute5tupleIJiiiiEEENS1_10collective13CollectiveMmaINS1_39MainloopSm90TmaGmmaRmemAWarpSpecializedILi4ENS5_IJNS4_1CILi1EEESB_SB_EEENS1_35KernelTmaWarpSpecializedCooperativeEEENS5_IJNSA_ILi128EEENSA_ILi256EEESF_EEENS_12float_e4m3_tENS5_IJSB_llEEESI_NS5_IJlSB_lEEENS4_8TiledMMAINS4_8MMA_AtomIJNS4_4SM904GMMA31MMA_64x256x32_F32E4M3E4M3_RS_TNILNSO_7ScaleInE1ELSQ_1EEEEEENS4_6LayoutINS5_IJNSA_ILi2EEESB_SB_EEENS5_IJSB_NSA_ILi0EEESW_EEEEENS5_IJNS4_10UnderscoreESZ_SZ_EEEEENS4_13SM90_TMA_LOADENS4_14ComposedLayoutINS4_7SwizzleILi3ELi4ELi3EEENS4_18smem_ptr_flag_bitsILi8EEENST_INS5_IJSF_NSA_ILi8EEEEEENS5_IJSB_SF_EEEEEEENS4_9Copy_AtomIJNS4_39AutoVectorizingCopyWithAssumedAlignmentILi128EEESI_EEENS4_8identityES12_NS13_IS15_S17_NST_INS5_IJS18_SF_EEENS5_IJSF_SB_EEEEEEEvS1H_EENS_8epilogue10collective6detail29Sm90TmaWarpSpecializedAdapterINS1O_15DefaultEpilogueISI_SK_SK_NS1N_6thread17LinearCombinationISI_Li1EffLNS1S_9ScaleType4KindE0ELNS_15FloatRoundStyleE2ESI_EENS1_15EpilogueDefaultEEEEEvvEEEEvNT_6ParamsE)
        .other          _ZN7cutlass13device_kernelINS_4gemm6kernel13GemmUniversalIN4cute5tupleIJiiiiEEENS1_10collective13CollectiveMmaINS1_39MainloopSm90TmaGmmaRmemAWarpSpecializedILi4ENS5_IJNS4_1CILi1EEESB_SB_EEENS1_35KernelTmaWarpSpecializedCooperativeEEENS5_IJNSA_ILi128EEENSA_ILi256EEESF_EEENS_12float_e4m3_tENS5_IJSB_llEEESI_NS5_IJlSB_lEEENS4_8TiledMMAINS4_8MMA_AtomIJNS4_4SM904GMMA31MMA_64x256x32_F32E4M3E4M3_RS_TNILNSO_7ScaleInE1ELSQ_1EEEEEENS4_6LayoutINS5_IJNSA_ILi2EEESB_SB_EEENS5_IJSB_NSA_ILi0EEESW_EEEEENS5_IJNS4_10UnderscoreESZ_SZ_EEEEENS4_13SM90_TMA_LOADENS4_14ComposedLayoutINS4_7SwizzleILi3ELi4ELi3EEENS4_18smem_ptr_flag_bitsILi8EEENST_INS5_IJSF_NSA_ILi8EEEEEENS5_IJSB_SF_EEEEEEENS4_9Copy_AtomIJNS4_39AutoVectorizingCopyWithAssumedAlignmentILi128EEESI_EEENS4_8identityES12_NS13_IS15_S17_NST_INS5_IJS18_SF_EEENS5_IJSF_SB_EEEEEEEvS1H_EENS_8epilogue10collective6detail29Sm90TmaWarpSpecializedAdapterINS1O_15DefaultEpilogueISI_SK_SK_NS1N_6thread17LinearCombinationISI_Li1EffLNS1S_9ScaleType4KindE0ELNS_15FloatRoundStyleE2ESI_EENS1_15EpilogueDefaultEEEEEvvEEEEvNT_6ParamsE,@"STO_CUDA_ENTRY STV_DEFAULT"
_ZN7cutlass13device_kernelINS_4gemm6kernel13GemmUniversalIN4cute5tupleIJiiiiEEENS1_10collective13CollectiveMmaINS1_39MainloopSm90TmaGmmaRmemAWarpSpecializedILi4ENS5_IJNS4_1CILi1EEESB_SB_EEENS1_35KernelTmaWarpSpecializedCooperativeEEENS5_IJNSA_ILi128EEENSA_ILi256EEESF_EEENS_12float_e4m3_tENS5_IJSB_llEEESI_NS5_IJlSB_lEEENS4_8TiledMMAINS4_8MMA_AtomIJNS4_4SM904GMMA31MMA_64x256x32_F32E4M3E4M3_RS_TNILNSO_7ScaleInE1ELSQ_1EEEEEENS4_6LayoutINS5_IJNSA_ILi2EEESB_SB_EEENS5_IJSB_NSA_ILi0EEESW_EEEEENS5_IJNS4_10UnderscoreESZ_SZ_EEEEENS4_13SM90_TMA_LOADENS4_14ComposedLayoutINS4_7SwizzleILi3ELi4ELi3EEENS4_18smem_ptr_flag_bitsILi8EEENST_INS5_IJSF_NSA_ILi8EEEEEENS5_IJSB_SF_EEEEEEENS4_9Copy_AtomIJNS4_39AutoVectorizingCopyWithAssumedAlignmentILi128EEESI_EEENS4_8identityES12_NS13_IS15_S17_NST_INS5_IJS18_SF_EEENS5_IJSF_SB_EEEEEEEvS1H_EENS_8epilogue10collective6detail29Sm90TmaWarpSpecializedAdapterINS1O_15DefaultEpilogueISI_SK_SK_NS1N_6thread17LinearCombinationISI_Li1EffLNS1S_9ScaleType4KindE0ELNS_15FloatRoundStyleE2ESI_EENS1_15EpilogueDefaultEEEEEvvEEEEvNT_6ParamsE:
[----:B------:R-:W0:Y:S01]  /*0000*/  LDC R1, c[0x0][0x28] ;  /* 0x00000a00ff017b82 */ /* 0x000e220000000800 */
[----:B------:R-:W1:Y:S01]  /*0010*/  S2R R18, SR_TID.X ;  /* 0x0000000000127919 */ /* 0x000e620000002100 */
[----:B------:R-:W-:Y:S01]  /*0020*/  ELECT P0, URZ, PT ;  /* 0x00000000003f782f */ /* 0x000fe20003800000 */
[----:B------:R-:W-:Y:S01]  /*0030*/  BSSY B0, `(.L_x_0) ;  /* 0x000000f000007945 */ /* 0x000fe20003800000 */
[--C-:B-1----:R-:W-:Y:S02]  /*0040*/  SHF.R.U32.HI R0, RZ, 0x5, R18.reuse ;  /* 0x00000005ff007819 */ /* 0x102fe40000011612 */
[----:B------:R-:W-:-:S03]  /*0050*/  SHF.R.U32.HI R2, RZ, 0x7, R18 ;  /* 0x00000007ff027819 */ /* 0x000fc60000011612 */
[----:B------:R-:W1:Y:S04]  /*0060*/  SHFL.IDX PT, R5, R0, RZ, 0x1f ;  /* 0x00001fff00057589 */ /* 0x000e6800000e0000 */
[----:B------:R2:W3:Y:S01]  /*0070*/  SHFL.IDX PT, R8, R2, RZ, 0x1f ;  /* 0x00001fff02087589 */ /* 0x0004e200000e0000 */
[----:B-1----:R-:W-:-:S13]  /*0080*/  ISETP.NE.OR P0, PT, R5, RZ, !P0 ;  /* 0x000000ff0500720c */ /* 0x002fda0004705670 */
[----:B0-23--:R-:W-:Y:S05]  /*0090*/  @P0 BRA `(.L_x_1) ;  /* 0x0000000000200947 */ /* 0x00dfea0003800000 */
[----:B------:R-:W-:Y:S02]  /*00a0*/  ULDC.64 UR4, c[0x0][0x198] ;  /* 0x0000660000047ab9 */ /* 0x000fe40000000a00 */
[----:B------:R-:W-:Y:S02]  /*00b0*/  UIADD3 UR6, UP0, UR4, 0xf0, URZ ;  /* 0x000000f004067890 */ /* 0x000fe4000ff1e03f */
[----:B------:R-:W-:Y:S02]  /*00c0*/  UIADD3 UR4, UP1, UR4, 0x1f0, URZ ;  /* 0x000001f004047890 */ /* 0x000fe4000ff3e03f */
[----:B------:R-:W-:Y:S02]  /*00d0*/  UIADD3.X UR7, URZ, UR5, URZ, UP0, !UPT ;  /* 0x000000053f077290 */ /* 0x000fe400087fe43f */
[----:B------:R-:W-:-:S07]  /*00e0*/  UIADD3.X UR5, URZ, UR5, URZ, UP1, !UPT ;  /* 0x000000053f057290 */ /* 0x000fce0008ffe43f */
[----:B------:R0:W-:Y:S02]  /*00f0*/  UTMACCTL.PF [UR6] ;  /* 0x00000000060079b9 */ /* 0x0001e40008040000 */
[----:B------:R0:W-:Y:S02]  /*0100*/  UTMACCTL.PF [UR4] ;  /* 0x00000000040079b9 */ /* 0x0001e40008040000 */
[----:B0-----:R-:W-:Y:S01]  /*0110*/  NOP ;  /* 0x0000000000007918 */ /* 0x001fe20000000000 */
.L_x_1:
[----:B------:R-:W-:Y:S05]  /*0120*/  BSYNC B0 ;  /* 0x0000000000007941 */ /* 0x000fea0003800000 */
.L_x_0:
[----:B------:R-:W0:Y:S02]  /*0130*/  SHFL.IDX PT, R2, R0, RZ, 0x1f ;  /* 0x00001fff00027589 */ /* 0x000e2400000e0000 */
[----:B0-----:R-:W-:-:S13]  /*0140*/  ISETP.NE.AND P0, PT, R2, RZ, PT ;  /* 0x000000ff0200720c */ /* 0x001fda0003f05270 */
[----:B------:R-:W-:Y:S05]  /*0150*/  @P0 BRA `(.L_x_2) ;  /* 0x0000000000580947 */ /* 0x000fea0003800000 */
[----:B------:R-:W0:Y:S01]  /*0160*/  S2UR UR8, SR_CgaCtaId ;  /* 0x00000000000879c3 */ /* 0x000e220000008800 */
[----:B------:R-:W-:Y:S01]  /*0170*/  UMOV UR4, 0x400 ;  /* 0x0000040000047882 */ /* 0x000fe20000000000 */
[----:B------:R-:W-:Y:S01]  /*0180*/  UMOV UR5, 0x1 ;  /* 0x0000000100057882 */ /* 0x000fe20000000000 */
[----:B------:R-:W-:Y:S01]  /*0190*/  UMOV UR6, 0x100 ;  /* 0x0000010000067882 */ /* 0x000fe20000000000 */
[----:B------:R-:W-:Y:S01]  /*01a0*/  ELECT P0, URZ, PT ;  /* 0x00000000003f782f */ /* 0x000fe20003800000 */
[----:B------:R-:W-:-:S04]  /*01b0*/  UIADD3 UR6, -UR6, 0x100000, URZ ;  /* 0x0010000006067890 */ /* 0x000fc8000fffe13f */
[----:B------:R-:W-:Y:S02]  /*01c0*/  USHF.L.U32 UR7, UR6, 0xb, URZ ;  /* 0x0000000b06077899 */ /* 0x000fe4000800063f */
[----:B------:R-:W-:Y:S02]  /*01d0*/  USHF.L.U32 UR6, UR6, 0x1, URZ ;  /* 0x0000000106067899 */ /* 0x000fe4000800063f */
[----:B0-----:R-:W-:Y:S02]  /*01e0*/  ULEA UR8, UR8, UR4, 0x18 ;  /* 0x0000000408087291 */ /* 0x001fe4000f8ec03f */
[----:B------:R-:W-:-:S04]  /*01f0*/  UIADD3 UR4, -UR5, 0x100000, URZ ;  /* 0x0010000005047890 */ /* 0x000fc8000fffe13f */
[----:B------:R-:W-:Y:S02]  /*0200*/  USHF.L.U32 UR5, UR4, 0xb, URZ ;  /* 0x0000000b04057899 */ /* 0x000fe4000800063f */
[----:B------:R-:W-:Y:S01]  /*0210*/  USHF.L.U32 UR4, UR4, 0x1, URZ ;  /* 0x0000000104047899 */ /* 0x000fe2000800063f */
[----:B------:R-:W0:Y:S11]  /*0220*/  FENCE.VIEW.ASYNC.S ;  /* 0x00000000000073c6 */ /* 0x000e360000000000 */
[----:B0-----:R0:W1:Y:S01]  /*0230*/  SYNCS.EXCH.64 URZ, [UR8], UR4 ;  /* 0x00000004083f75b2 */ /* 0x0010620008000100 */
[----:B------:R0:W2:Y:S01]  /*0240*/  SYNCS.EXCH.64 URZ, [UR8+0x20], UR6 ;  /* 0x00002006083f75b2 */ /* 0x0000a20008000100 */
[----:B------:R0:W3:Y:S01]  /*0250*/  SYNCS.EXCH.64 URZ, [UR8+0x8], UR4 ;  /* 0x00000804083f75b2 */ /* 0x0000e20008000100 */
[----:B------:R0:W4:Y:S01]  /*0260*/  SYNCS.EXCH.64 URZ, [UR8+0x28], UR6 ;  /* 0x00002806083f75b2 */ /* 0x0001220008000100 */
[----:B------:R0:W0:Y:S01]  /*0270*/  SYNCS.EXCH.64 URZ, [UR8+0x10], UR4 ;  /* 0x00001004083f75b2 */ /* 0x0000220008000100 */
[----:B------:R0:W0:Y:S01]  /*0280*/  SYNCS.EXCH.64 URZ, [UR8+0x30], UR6 ;  /* 0x00003006083f75b2 */ /* 0x0000220008000100 */
[----:B------:R0:W0:Y:S01]  /*0290*/  SYNCS.EXCH.64 URZ, [UR8+0x18], UR4 ;  /* 0x00001804083f75b2 */ /* 0x0000220008000100 */
[----:B------:R0:W0:Y:S01]  /*02a0*/  SYNCS.EXCH.64 URZ, [UR8+0x38], UR6 ;  /* 0x00003806083f75b2 */ /* 0x0000220008000100 */
[----:B------:R-:W-:Y:S01]  /*02b0*/  NOP ;  /* 0x0000000000007918 */ /* 0x000fe20000000000 */
.L_x_2:
[----:B------:R-:W5:Y:S01]  /*02c0*/  SHFL.IDX PT, R0, R0, RZ, 0x1f ;  /* 0x00001fff00007589 */ /* 0x000f6200000e0000 */
[----:B------:R-:W-:Y:S01]  /*02d0*/  ELECT P0, URZ, PT ;  /* 0x00000000003f782f */ /* 0x000fe20003800000 */
[----:B------:R-:W1:Y:S01]  /*02e0*/  LDC R2, c[0x0][0x65c] ;  /* 0x00019700ff027b82 */ /* 0x000e620000000800 */
[----:B------:R-:W-:Y:S01]  /*02f0*/  SHF.R.S32.HI R6, RZ, 0x1f, R5 ;  /* 0x0000001fff067819 */ /* 0x000fe20000011405 */
[----:B------:R-:W2:Y:S01]  /*0300*/  S2R R3, SR_CTAID.Y ;  /* 0x0000000000037919 */ /* 0x000ea20000002600 */
[----:B0-----:R-:W-:Y:S01]  /*0310*/  UMOV UR4, 0x20 ;  /* 0x0000002000047882 */ /* 0x001fe20000000000 */
[----:B------:R-:W-:Y:S01]  /*0320*/  ISETP.NE.AND P2, PT, R8, RZ, PT ;  /* 0x000000ff0800720c */ /* 0x000fe20003f45270 */
[----:B------:R-:W-:Y:S01]  /*0330*/  NOP ;  /* 0x0000000000007918 */ /* 0x000fe20000000000 */
[----:B------:R-:W0:Y:S01]  /*0340*/  S2R R4, SR_CTAID.X ;  /* 0x0000000000047919 */ /* 0x000e220000002500 */
[----:B------:R-:W-:Y:S01]  /*0350*/  LEA.HI R6, R6, R5, RZ, 0x2 ;  /* 0x0000000506067211 */ /* 0x000fe200078f10ff */
[----:B------:R-:W-:Y:S01]  /*0360*/  NOP ;  /* 0x0000000000007918 */ /* 0x000fe20000000000 */
[----:B-----5:R-:W-:-:S02]  /*0370*/  ISETP.NE.OR P0, PT, R0, RZ, !P0 ;  /* 0x000000ff0000720c */ /* 0x020fc40004705670 */
[----:B-1----:R-:W-:-:S04]  /*0380*/  ISETP.NE.AND P3, PT, R2, 0x1, PT ;  /* 0x000000010200780c */ /* 0x002fc80003f65270 */
[----:B------:R-:W-:Y:S02]  /*0390*/  P2R R0, PR, RZ, 0x8 ;  /* 0x00000008ff007803 */ /* 0x000fe40000000000 */
[----:B------:R-:W-:-:S05]  /*03a0*/  LOP3.LUT R0, R6, 0xfffffffc, RZ, 0xc0, !PT ;  /* 0xfffffffc06007812 */ /* 0x000fca00078ec0ff */
[----:B------:R-:W-:Y:S01]  /*03b0*/  VOTEU.ALL UP0, P0 ;  /* 0x00000000003f7886 */ /* 0x000fe20000000000 */
[----:B------:R-:W-:Y:S01]  /*03c0*/  IMAD.IADD R0, R5, 0x1, -R0 ;  /* 0x0000000105007824 */ /* 0x000fe200078e0a00 */
[----:B------:R-:W0:Y:S01]  /*03d0*/  @P3 LDC R17, c[0x0][0x10] ;  /* 0x00000400ff113b82 */ /* 0x000e220000000800 */
[----:B------:R-:W-:Y:S01]  /*03e0*/  VOTEU.ALL UP1, P0 ;  /* 0x00000000003f7886 */ /* 0x000fe20000020000 */
[----:B--2---:R-:W-:Y:S01]  /*03f0*/  @P3 IMAD.MOV.U32 R6, RZ, RZ, R3 ;  /* 0x000000ffff063224 */ /* 0x004fe200078e0003 */
[----:B------:R-:W-:Y:S01]  /*0400*/  @!UP0 UMOV UR6, 0x400 ;  /* 0x0000040000068882 */ /* 0x000fe20000000000 */
[----:B------:R-:W-:-:S04]  /*0410*/  @!UP0 UIADD3 UR4, -UR4, 0x100000, URZ ;  /* 0x0010000004048890 */ /* 0x000fc8000fffe13f */
[----:B------:R-:W-:Y:S02]  /*0420*/  @!UP0 USHF.L.U32 UR5, UR4, 0xb, URZ ;  /* 0x0000000b04058899 */ /* 0x000fe4000800063f */
[----:B------:R-:W-:Y:S01]  /*0430*/  @!UP0 USHF.L.U32 UR4, UR4, 0x1, URZ ;  /* 0x0000000104048899 */ /* 0x000fe2000800063f */
[----:B------:R-:W-:Y:S02]  /*0440*/  @P3 IMAD.MOV.U32 R7, RZ, RZ, RZ ;  /* 0x000000ffff073224 */ /* 0x000fe400078e00ff */
[----:B------:R-:W-:Y:S01]  /*0450*/  IMAD.MOV.U32 R5, RZ, RZ, RZ ;  /* 0x000000ffff057224 */ /* 0x000fe200078e00ff */
[----:B------:R-:W1:Y:S01]  /*0460*/  @!UP0 S2UR UR7, SR_CgaCtaId ;  /* 0x00000000000789c3 */ /* 0x000e620000008800 */
[----:B------:R-:W-:-:S07]  /*0470*/  @P3 IMAD.MOV.U32 R11, RZ, RZ, RZ ;  /* 0x000000ffff0b3224 */ /* 0x000fce00078e00ff */
[----:B------:R-:W2:Y:S01]  /*0480*/  @!P3 LDC R9, c[0x0][0xc] ;  /* 0x00000300ff09bb82 */ /* 0x000ea20000000800 */
[----:B0-----:R-:W-:-:S04]  /*0490*/  @P3 IMAD.WIDE.U32 R16, R4, R17, R6 ;  /* 0x0000001104103225 */ /* 0x001fc800078e0006 */
[----:B------:R-:W-:Y:S01]  /*04a0*/  @P3 IMAD.IADD R17, R17, 0x1, R11 ;  /* 0x0000000111113824 */ /* 0x000fe200078e020b */
[----:B-1----:R-:W-:Y:S01]  /*04b0*/  @!UP0 ULEA UR6, UR7, UR6, 0x18 ;  /* 0x0000000607068291 */ /* 0x002fe2000f8ec03f */
[----:B------:R-:W-:Y:S01]  /*04c0*/  VOTEU.ALL UP0, P0 ;  /* 0x00000000003f7886 */ /* 0x000fe20000000000 */
[----:B------:R-:W-:-:S04]  /*04d0*/  ISETP.NE.AND P0, PT, R0, 0x3, PT ;  /* 0x000000030000780c */ /* 0x000fc80003f05270 */
[----:B------:R-:W-:Y:S01]  /*04e0*/  ISETP.EQ.OR P0, PT, R0, RZ, !P0 ;  /* 0x000000ff0000720c */ /* 0x000fe20004702670 */
[----:B--2---:R-:W-:-:S03]  /*04f0*/  @!P3 IMAD.WIDE.U32 R6, R9, R3, R4 ;  /* 0x000000030906b225 */ /* 0x004fc600078e0004 */
[C---:B------:R-:W-:Y:S01]  /*0500*/  ISETP.EQ.AND P0, PT, R8.reuse, RZ, P0 ;  /* 0x000000ff0800720c */ /* 0x040fe20000702270 */
[----:B------:R-:W-:Y:S01]  /*0510*/  VIADD R8, R8, 0xffffffff ;  /* 0xffffffff08087836 */ /* 0x000fe20000000000 */
[----:B------:R-:W0:Y:S02]  /*0520*/  FENCE.VIEW.ASYNC.S ;  /* 0x00000000000073c6 */ /* 0x000e240000000000 */
[----:B0-----:R0:W3:Y:S01]  /*0530*/  @!UP0 SYNCS.EXCH.64 URZ, [UR6+0x50], UR4 ;  /* 0x00005004063f85b2 */ /* 0x0010e20008000100 */
[----:B------:R-:W-:Y:S01]  /*0540*/  @!P3 IMAD.MOV.U32 R16, RZ, RZ, R6 ;  /* 0x000000ffff10b224 */ /* 0x000fe200078e0006 */
[----:B------:R-:W-:Y:S01]  /*0550*/  SEL R19, RZ, 0x1, !P0 ;  /* 0x00000001ff137807 */ /* 0x000fe20004000000 */
[----:B------:R-:W-:Y:S01]  /*0560*/  @!P3 IMAD.MOV.U32 R17, RZ, RZ, R7 ;  /* 0x000000ffff11b224 */ /* 0x000fe200078e0007 */
[----:B------:R-:W-:-:S04]  /*0570*/  ISETP.GE.U32.AND P1, PT, R8, 0x2, PT ;  /* 0x000000020800780c */ /* 0x000fc80003f26070 */
[----:B------:R-:W-:Y:S01]  /*0580*/  SEL R19, R19, 0x2, P1 ;  /* 0x0000000213137807 */ /* 0x000fe20000800000 */
[----:B------:R0:W3:Y:S01]  /*0590*/  @!UP1 SYNCS.EXCH.64 URZ, [UR6+0x58], UR4 ;  /* 0x00005804063f95b2 */ /* 0x0000e20008000100 */
[----:B------:R-:W-:Y:S01]  /*05a0*/  NOP ;  /* 0x0000000000007918 */ /* 0x000fe20000000000 */
[----:B---34-:R-:W-:Y:S06]  /*05b0*/  BAR.SYNC.DEFER_BLOCKING 0x0 ;  /* 0x0000000000007b1d */ /* 0x018fec0000010000 */
[----:B------:R-:W-:Y:S05]  /*05c0*/  @!P2 BRA `(.L_x_3) ;  /* 0x000000c40034a947 */ /* 0x000fea0003800000 */
[----:B------:R-:W-:-:S13]  /*05d0*/  ISETP.GT.U32.AND P0, PT, R8, 0x1, PT ;  /* 0x000000010800780c */ /* 0x000fda0003f04070 */
[----:B0-----:R-:W-:Y:S05]  /*05e0*/  @P0 EXIT ;  /* 0x000000000000094d */ /* 0x001fea0003800000 */
[----:B------:R-:W-:Y:S01]  /*05f0*/  ULDC.64 UR4, c[0x0][0x650] ;  /* 0x0001940000047ab9 */ /* 0x000fe20000000a00 */
[----:B------:R-:W-:Y:S01]  /*0600*/  PRMT R0, RZ, 0x7610, R0 ;  /* 0x00007610ff007816 */ /* 0x000fe20000000000 */
[----:B------:R-:W-:Y:S01]  /*0610*/  IMAD.MOV.U32 R154, RZ, RZ, -0x1 ;  /* 0xffffffffff9a7424 */ /* 0x000fe200078e00ff */
[----:B------:R-:W-:Y:S01]  /*0620*/  ISETP.GE.U32.AND P0, PT, R16, UR4, PT ;  /* 0x0000000410007c0c */ /* 0x000fe2000bf06070 */
[----:B------:R-:W-:Y:S02]  /*0630*/  IMAD.MOV.U32 R153, RZ, RZ, -0x1 ;  /* 0xffffffffff997424 */ /* 0x000fe400078e00ff */
[----:B------:R-:W-:Y:S01]  /*0640*/  IMAD.MOV.U32 R152, RZ, RZ, -0x1 ;  /* 0xffffffffff987424 */ /* 0x000fe200078e00ff */
[----:B------:R-:W-:-:S13]  /*0650*/  ISETP.GE.U32.AND.EX P0, PT, R17, UR5, PT, P0 ;  /* 0x0000000511007c0c */ /* 0x000fda000bf06100 */
[----:B------:R-:W-:Y:S05]  /*0660*/  @P0 BRA `(.L_x_4) ;  /* 0x0000000400540947 */ /* 0x000fea0003800000 */
[----:B------:R-:W0:Y:S01]  /*0670*/  LDC.64 R14, c[0x0][0x628] ;  /* 0x00018a00ff0e7b82 */ /* 0x000e220000000a00 */
[----:B------:R-:W-:Y:S02]  /*0680*/  IMAD.MOV.U32 R6, RZ, RZ, R16 ;  /* 0x000000ffff067224 */ /* 0x000fe400078e0010 */
[----:B------:R-:W-:-:S05]  /*0690*/  IMAD.MOV.U32 R7, RZ, RZ, R17 ;  /* 0x000000ffff077224 */ /* 0x000fca00078e0011 */
[----:B------:R-:W1:Y:S08]  /*06a0*/  LDC R0, c[0x0][0x630] ;  /* 0x00018c00ff007b82 */ /* 0x000e700000000800 */
[----:B------:R-:W2:Y:S01]  /*06b0*/  LDC.64 R20, c[0x0][0x620] ;  /* 0x00018800ff147b82 */ /* 0x000ea20000000a00 */
[----:B0-----:R-:W-:-:S04]  /*06c0*/  ISETP.NE.U32.AND P0, PT, R14, RZ, PT ;  /* 0x000000ff0e00720c */ /* 0x001fc80003f05070 */
[----:B------:R-:W-:-:S13]  /*06d0*/  ISETP.NE.AND.EX P0, PT, R15, RZ, PT, P0 ;  /* 0x000000ff0f00720c */ /* 0x000fda0003f05300 */
[----:B-12---:R-:W-:Y:S05]  /*06e0*/  @!P0 BRA `(.L_x_5) ;  /* 0x0000000000288947 */ /* 0x006fea0003800000 */
[----:B------:R-:W0:Y:S02]  /*06f0*/  LDC R11, c[0x0][0x634] ;  /* 0x00018d00ff0b7b82 */ /* 0x000e240000000800 */
[----:B0-----:R-:W-:-:S05]  /*0700*/  IADD3 R11, P0, R16, R11, RZ ;  /* 0x0000000b100b7210 */ /* 0x001fca0007f1e0ff */
[----:B------:R-:W-:-:S04]  /*0710*/  IMAD.X R13, RZ, RZ, R17, P0 ;  /* 0x000000ffff0d7224 */ /* 0x000fc800000e0611 */
[----:B------:R-:W-:-:S04]  /*0720*/  IMAD.WIDE.U32 R6, R13, R14, RZ ;  /* 0x0000000e0d067225 */ /* 0x000fc800078e00ff */
[----:B------:R-:W-:-:S04]  /*0730*/  IMAD.WIDE.U32 R8, P0, R11, R15, R6 ;  /* 0x0000000f0b087225 */ /* 0x000fc80007800006 */
[----:B------:R-:W-:-:S04]  /*0740*/  IMAD.WIDE.U32 R6, R11, R14, RZ ;  /* 0x0000000e0b067225 */ /* 0x000fc800078e00ff */
[----:B------:R-:W-:Y:S01]  /*0750*/  IMAD.X R11, RZ, RZ, RZ, P0 ;  /* 0x000000ffff0b7224 */ /* 0x000fe200000e06ff */
[----:B------:R-:W-:Y:S01]  /*0760*/  IADD3 RZ, P0, R7, R8, RZ ;  /* 0x0000000807ff7210 */ /* 0x000fe20007f1e0ff */
[----:B------:R-:W-:-:S04]  /*0770*/  IMAD.MOV.U32 R10, RZ, RZ, R9 ;  /* 0x000000ffff0a7224 */ /* 0x000fc800078e0009 */
[----:B------:R-:W-:-:S08]  /*0780*/  IMAD.WIDE.U32.X R6, R13, R15, R10, P0 ;  /* 0x0000000f0d067225 */ /* 0x000fd000000e040a */
.L_x_5:
[-CC-:B------:R-:W-:Y:S01]  /*0790*/  SHF.R.U64 R152, R6, R0.reuse, R7.reuse ;  /* 0x0000000006987219 */ /* 0x180fe20000001207 */
[----:B------:R-:W0:Y:S01]  /*07a0*/  LDC R10, c[0x0][0x618] ;  /* 0x00018600ff0a7b82 */ /* 0x000e220000000800 */
[----:B------:R-:W-:Y:S01]  /*07b0*/  SHF.R.U32.HI R5, RZ, R0, R7 ;  /* 0x00000000ff057219 */ /* 0x000fe20000011607 */
[----:B------:R-:W-:Y:S01]  /*07c0*/  ULDC UR4, c[0x0][0x150] ;  /* 0x0000540000047ab9 */ /* 0x000fe20000000800 */
[----:B------:R-:W-:Y:S02]  /*07d0*/  IADD3 R9, P0, RZ, -R152, RZ ;  /* 0x80000098ff097210 */ /* 0x000fe40007f1e0ff */
[----:B------:R-:W-:-:S03]  /*07e0*/  I2FP.F32.U32 R0, R4 ;  /* 0x0000000400007245 */ /* 0x000fc60000201000 */
[----:B------:R-:W1:Y:S01]  /*07f0*/  LDC.64 R26, c[0x0][0x640] ;  /* 0x00019000ff1a7b82 */ /* 0x000e620000000a00 */
[----:B------:R-:W-:Y:S02]  /*0800*/  IMAD.X R11, RZ, RZ, ~R5, P0 ;  /* 0x000000ffff0b7224 */ /* 0x000fe400000e0e05 */
[----:B------:R-:W-:Y:S01]  /*0810*/  FMUL R0, R0, UR4 ;  /* 0x0000000400007c20 */ /* 0x000fe20008400000 */
[----:B------:R-:W-:Y:S01]  /*0820*/  IMAD.WIDE.U32 R6, R9, R20, R16 ;  /* 0x0000001409067225 */ /* 0x000fe200078e0010 */
[----:B------:R-:W-:-:S03]  /*0830*/  ULDC UR4, c[0x0][0x154] ;  /* 0x0000550000047ab9 */ /* 0x000fc60000000800 */
[----:B------:R-:W-:Y:S01]  /*0840*/  IMAD R8, R11, R20, RZ ;  /* 0x000000140b087224 */ /* 0x000fe200078e02ff */
[----:B------:R-:W2:Y:S01]  /*0850*/  LDC R5, c[0x0][0x144] ;  /* 0x00005100ff057b82 */ /* 0x000ea20000000800 */
[----:B------:R-:W3:Y:S02]  /*0860*/  F2I.U32.TRUNC.NTZ R0, R0 ;  /* 0x0000000000007305 */ /* 0x000ee4000020f000 */
[----:B------:R-:W-:-:S04]  /*0870*/  IMAD R9, R9, R21, R8 ;  /* 0x0000001509097224 */ /* 0x000fc800078e0208 */
[----:B------:R-:W-:Y:S01]  /*0880*/  IMAD.IADD R7, R7, 0x1, R9 ;  /* 0x0000000107077824 */ /* 0x000fe200078e0209 */
[----:B------:R-:W4:Y:S01]  /*0890*/  LDC R12, c[0x0][0x608] ;  /* 0x00018200ff0c7b82 */ /* 0x000f220000000800 */
[----:B------:R-:W-:-:S03]  /*08a0*/  IMAD.MOV.U32 R9, RZ, RZ, -0x1 ;  /* 0xffffffffff097424 */ /* 0x000fc600078e00ff */
[-CC-:B0-----:R-:W-:Y:S02]  /*08b0*/  SHF.R.U64 R20, R6, R10.reuse, R7.reuse ;  /* 0x0000000a06147219 */ /* 0x181fe40000001207 */
[----:B------:R-:W-:Y:S02]  /*08c0*/  I2FP.F32.U32 R6, R3 ;  /* 0x0000000300067245 */ /* 0x000fe40000201000 */
[----:B------:R-:W0:Y:S01]  /*08d0*/  LDC R24, c[0x0][0x658] ;  /* 0x00019600ff187b82 */ /* 0x000e220000000800 */
[----:B-1----:R-:W-:Y:S01]  /*08e0*/  ISETP.NE.U32.AND P0, PT, R26, RZ, PT ;  /* 0x000000ff1a00720c */ /* 0x002fe20003f05070 */
[----:B---3--:R-:W-:Y:S01]  /*08f0*/  IMAD.MOV R8, RZ, RZ, -R0 ;  /* 0x000000ffff087224 */ /* 0x008fe200078e0a00 */
[----:B------:R-:W-:Y:S01]  /*0900*/  SHF.R.U32.HI R7, RZ, R10, R7 ;  /* 0x0000000aff077219 */ /* 0x000fe20000011607 */
[----:B------:R-:W-:Y:S01]  /*0910*/  FMUL R6, R6, UR4 ;  /* 0x0000000406067c20 */ /* 0x000fe20008400000 */
[----:B------:R-:W-:-:S03]  /*0920*/  ISETP.NE.AND.EX P0, PT, R27, RZ, PT, P0 ;  /* 0x000000ff1b00720c */ /* 0x000fc60003f05300 */
[----:B------:R-:W1:Y:S01]  /*0930*/  LDC R14, c[0x0][0x148] ;  /* 0x00005200ff0e7b82 */ /* 0x000e620000000800 */
[----:B--2---:R-:W-:-:S07]  /*0940*/  IMAD R0, R5, R8, R4 ;  /* 0x0000000805007224 */ /* 0x004fce00078e0204 */
[----:B------:R-:W2:Y:S01]  /*0950*/  LDC R22, c[0x0][0x600] ;  /* 0x00018000ff167b82 */ /* 0x000ea20000000800 */
[-CC-:B----4-:R-:W-:Y:S02]  /*0960*/  SHF.R.U64 R28, R20, R12.reuse, R7.reuse ;  /* 0x0000000c141c7219 */ /* 0x190fe40000001207 */
[----:B------:R-:W-:Y:S01]  /*0970*/  SHF.R.U32.HI R5, RZ, R12, R7 ;  /* 0x0000000cff057219 */ /* 0x000fe20000011607 */
[----:B------:R-:W-:Y:S01]  /*0980*/  IMAD.MOV.U32 R7, RZ, RZ, 0x1 ;  /* 0x00000001ff077424 */ /* 0x000fe200078e00ff */
[----:B------:R3:W4:Y:S03]  /*0990*/  F2I.U32.TRUNC.NTZ R12, R6 ;  /* 0x00000006000c7305 */ /* 0x000726000020f000 */
[----:B------:R-:W1:Y:S01]  /*09a0*/  LDC R15, c[0x0][0x648] ;  /* 0x00019200ff0f7b82 */ /* 0x000e620000000800 */
[-C--:B0-----:R-:W-:Y:S02]  /*09b0*/  SHF.L.U32 R4, R9, R24.reuse, RZ ;  /* 0x0000001809047219 */ /* 0x081fe400000006ff */
[----:B------:R-:W-:-:S02]  /*09c0*/  SHF.R.U64 R30, R28, R24, R5 ;  /* 0x000000181c1e7219 */ /* 0x000fc40000001205 */
[----:B------:R-:W-:Y:S02]  /*09d0*/  LOP3.LUT R11, RZ, R4, RZ, 0x33, !PT ;  /* 0x00000004ff0b7212 */ /* 0x000fe400078e33ff */
[-C--:B------:R-:W-:Y:S01]  /*09e0*/  SHF.R.U32.HI R5, RZ, R24.reuse, R5 ;  /* 0x00000018ff057219 */ /* 0x080fe20000011605 */
[----:B------:R-:W0:Y:S01]  /*09f0*/  LDC R21, c[0x0][0x638] ;  /* 0x00018e00ff157b82 */ /* 0x000e220000000800 */
[----:B------:R-:W-:Y:S01]  /*0a00*/  SHF.L.U32 R10, R7, R24, RZ ;  /* 0x00000018070a7219 */ /* 0x000fe200000006ff */
[----:B------:R-:W-:-:S06]  /*0a10*/  IMAD.MOV.U32 R4, RZ, RZ, R30 ;  /* 0x000000ffff047224 */ /* 0x000fcc00078e001e */
[----:B------:R-:W0:Y:S01]  /*0a20*/  LDC R154, c[0x0][0x610] ;  /* 0x00018400ff9a7b82 */ /* 0x000e220000000800 */
[----:B---34-:R-:W-:Y:S05]  /*0a30*/  @!P0 BRA `(.L_x_6) ;  /* 0x0000000000288947 */ /* 0x018fea0003800000 */
[----:B------:R-:W3:Y:S02]  /*0a40*/  LDC R9, c[0x0][0x64c] ;  /* 0x00019300ff097b82 */ /* 0x000ee40000000800 */
[----:B---3--:R-:W-:-:S05]  /*0a50*/  IADD3 R9, P0, R30, R9, RZ ;  /* 0x000000091e097210 */ /* 0x008fca0007f1e0ff */
        /* <DEDUP_REMOVED lines=8> */
.L_x_6:
[----:B-1----:R-:W-:Y:S01]  /*0ae0*/  SHF.R.U64 R4, R4, R15, R5 ;  /* 0x0000000f04047219 */ /* 0x002fe20000001205 */
[----:B--2---:R-:W-:Y:S01]  /*0af0*/  VIADD R5, R22, 0xffffffff ;  /* 0xffffffff16057836 */ /* 0x004fe20000000000 */
[----:B------:R-:W-:Y:S01]  /*0b00*/  LOP3.LUT R11, R28, R11, RZ, 0xc0, !PT ;  /* 0x0000000b1c0b7212 */ /* 0x000fe200078ec0ff */
[----:B------:R-:W-:Y:S02]  /*0b10*/  IMAD.MOV R12, RZ, RZ, -R12 ;  /* 0x000000ffff0c7224 */ /* 0x000fe400078e0a0c */
[----:B------:R-:W-:Y:S01]  /*0b20*/  IMAD.MOV R6, RZ, RZ, -R4 ;  /* 0x000000ffff067224 */ /* 0x000fe200078e0a04 */
[----:B------:R-:W-:Y:S01]  /*0b30*/  LOP3.LUT R5, R20, R5, RZ, 0xc0, !PT ;  /* 0x0000000514057212 */ /* 0x000fe200078ec0ff */
[----:B------:R-:W-:Y:S02]  /*0b40*/  @P3 IMAD R0, R14, R12, R3 ;  /* 0x0000000c0e003224 */ /* 0x000fe400078e0203 */
[----:B------:R-:W-:Y:S02]  /*0b50*/  IMAD R11, R10, R4, R11 ;  /* 0x000000040a0b7224 */ /* 0x000fe400078e020b */
[----:B0-----:R-:W-:-:S02]  /*0b60*/  IMAD R3, R6, R21, R30 ;  /* 0x0000001506037224 */ /* 0x001fc400078e021e */
[----:B------:R-:W-:Y:S02]  /*0b70*/  IMAD R154, R11, R154, R0 ;  /* 0x0000009a0b9a7224 */ /* 0x000fe400078e0200 */
[----:B------:R-:W-:Y:S02]  /*0b80*/  IMAD R3, R3, R22, R5 ;  /* 0x0000001603037224 */ /* 0x000fe400078e0205 */
[----:B------:R-:W-:-:S03]  /*0b90*/  IMAD.MOV.U32 R0, RZ, RZ, 0x1 ;  /* 0x00000001ff007424 */ /* 0x000fc600078e00ff */
[----:B------:R-:W-:Y:S02]  /*0ba0*/  SEL R153, R3, R154, !P3 ;  /* 0x0000009a03997207 */ /* 0x000fe40005800000 */
[----:B------:R-:W-:-:S07]  /*0bb0*/  SEL R154, R154, R3, !P3 ;  /* 0x000000039a9a7207 */ /* 0x000fce0005800000 */
.L_x_4:
[----:B------:R-:W-:-:S08]  /*0bc0*/  NOP ;  /* 0x0000000000007918 */ /* 0x000fd00000000000 */
[----:B------:R-:W0:Y:S02]  /*0bd0*/  USETMAXREG.TRY_ALLOC.CTAPOOL UP0, 0xe8 ;  /* 0x000000e8000079c8 */ /* 0x000e240008000600 */
[----:B0-----:R-:W-:-:S13]  /*0be0*/  PLOP3.LUT P0, PT, PT, PT, UP0, 0x80, 0x0 ;  /* 0x000000000000781c */ /* 0x001fda0003f0f008 */
[----:B------:R-:W-:Y:S05]  /*0bf0*/  @!P0 BRA `(.L_x_4) ;  /* 0xfffffffc00f08947 */ /* 0x000fea000383ffff */
[----:B------:R-:W-:Y:S01]  /*0c00*/  ULDC.64 UR4, c[0x0][0x598] ;  /* 0x0001660000047ab9 */ /* 0x000fe20000000a00 */
[----:B------:R-:W-:Y:S01]  /*0c10*/  ULDC.64 UR36, c[0x0][0x208] ;  /* 0x0000820000247ab9 */ /* 0x000fe20000000a00 */
[----:B------:R-:W-:-:S04]  /*0c20*/  ISETP.NE.U32.AND P0, PT, RZ, UR4, PT ;  /* 0x00000004ff007c0c */ /* 0x000fc8000bf05070 */
[----:B------:R-:W-:-:S13]  /*0c30*/  ISETP.NE.AND.EX P0, PT, RZ, UR5, PT, P0 ;  /* 0x00000005ff007c0c */ /* 0x000fda000bf05300 */
[----:B------:R-:W-:Y:S05]  /*0c40*/  @!P0 BRA `(.L_x_7) ;  /* 0x00000000001c8947 */ /* 0x000fea0003800000 */
[----:B------:R-:W0:Y:S02]  /*0c50*/  LDC.64 R4, c[0x0][0x598] ;  /* 0x00016600ff047b82 */ /* 0x000e240000000a00 */
[----:B0-----:R-:W2:Y:S02]  /*0c60*/  LDG.E.64 R4, desc[UR36][R4.64] ;  /* 0x0000002404047981 */ /* 0x001ea4000c1e1b00 */
[----:B--2---:R-:W-:-:S04]  /*0c70*/  ISETP.NE.U32.AND P0, PT, R4, RZ, PT ;  /* 0x000000ff0400720c */ /* 0x004fc80003f05070 */
[----:B------:R-:W-:-:S13]  /*0c80*/  ISETP.NE.AND.EX P0, PT, R5, RZ, PT, P0 ;  /* 0x000000ff0500720c */ /* 0x000fda0003f05300 */
[----:B------:R-:W-:Y:S05]  /*0c90*/  @!P0 BRA `(.L_x_7) ;  /* 0x0000000000088947 */ /* 0x000fea0003800000 */
[----:B------:R0:W5:Y:S01]  /*0ca0*/  LD.E R155, desc[UR36][R4.64] ;  /* 0x00000024049b7980 */ /* 0x000162000c101900 */
[----:B------:R-:W-:Y:S05]  /*0cb0*/  BRA `(.L_x_8) ;  /* 0x0000000000247947 */ /* 0x000fea0003800000 */
.L_x_7:
[----:B------:R-:W-:Y:S02]  /*0cc0*/  ULDC.64 UR4, c[0x0][0x588] ;  /* 0x0001620000047ab9 */ /* 0x000fe40000000a00 */
[----:B------:R-:W-:-:S04]  /*0cd0*/  ISETP.NE.U32.AND P0, PT, RZ, UR4, PT ;  /* 0x00000004ff007c0c */ /* 0x000fc8000bf05070 */
[----:B------:R-:W-:-:S13]  /*0ce0*/  ISETP.NE.AND.EX P0, PT, RZ, UR5, PT, P0 ;  /* 0x00000005ff007c0c */ /* 0x000fda000bf05300 */
[----:B------:R-:W-:Y:S05]  /*0cf0*/  @!P0 BRA `(.L_x_9) ;  /* 0x00000000000c8947 */ /* 0x000fea0003800000 */
[----:B------:R-:W0:Y:S02]  /*0d00*/  LDC.64 R4, c[0x0][0x588] ;  /* 0x00016200ff047b82 */ /* 0x000e240000000a00 */
[----:B0-----:R1:W5:Y:S01]  /*0d10*/  LDG.E R155, desc[UR36][R4.64] ;  /* 0x00000024049b7981 */ /* 0x001362000c1e1900 */
[----:B------:R-:W-:Y:S05]  /*0d20*/  BRA `(.L_x_8) ;  /* 0x0000000000087947 */ /* 0x000fea0003800000 */
.L_x_9:
[----:B------:R-:W-:Y:S02]  /*0d30*/  ULDC UR4, c[0x0][0x580] ;  /* 0x0001600000047ab9 */ /* 0x000fe40000000800 */
[----:B------:R-:W-:-:S07]  /*0d40*/  IMAD.U32 R155, RZ, RZ, UR4 ;  /* 0x00000004ff9b7e24 */ /* 0x000fce000f8e00ff */
.L_x_8:
[----:B------:R-:W-:Y:S02]  /*0d50*/  ULDC.64 UR4, c[0x0][0x5a0] ;  /* 0x0001680000047ab9 */ /* 0x000fe40000000a00 */
[----:B------:R-:W-:-:S04]  /*0d60*/  ISETP.NE.U32.AND P0, PT, RZ, UR4, PT ;  /* 0x00000004ff007c0c */ /* 0x000fc8000bf05070 */
[----:B------:R-:W-:-:S13]  /*0d70*/  ISETP.NE.AND.EX P0, PT, RZ, UR5, PT, P0 ;  /* 0x00000005ff007c0c */ /* 0x000fda000bf05300 */
[----:B------:R-:W-:Y:S05]  /*0d80*/  @!P0 BRA `(.L_x_10) ;  /* 0x00000000001c8947 */ /* 0x000fea0003800000 */
[----:B01----:R-:W0:Y:S02]  /*0d90*/  LDC.64 R4, c[0x0][0x5a0] ;  /* 0x00016800ff047b82 */ /* 0x003e240000000a00 */
[----:B0-----:R-:W2:Y:S02]  /*0da0*/  LDG.E.64 R4, desc[UR36][R4.64] ;  /* 0x0000002404047981 */ /* 0x001ea4000c1e1b00 */
[----:B--2---:R-:W-:-:S04]  /*0db0*/  ISETP.NE.U32.AND P0, PT, R4, RZ, PT ;  /* 0x000000ff0400720c */ /* 0x004fc80003f05070 */
[----:B------:R-:W-:-:S13]  /*0dc0*/  ISETP.NE.AND.EX P0, PT, R5, RZ, PT, P0 ;  /* 0x000000ff0500720c */ /* 0x000fda0003f05300 */
[----:B------:R-:W-:Y:S05]  /*0dd0*/  @!P0 BRA `(.L_x_10) ;  /* 0x0000000000088947 */ /* 0x000fea0003800000 */
[----:B------:R0:W5:Y:S01]  /*0de0*/  LD.E R164, desc[UR36][R4.64] ;  /* 0x0000002404a47980 */ /* 0x000162000c101900 */
[----:B------:R-:W-:Y:S05]  /*0df0*/  BRA `(.L_x_11) ;  /* 0x0000000000247947 */ /* 0x000fea0003800000 */
.L_x_10:
[----:B------:R-:W-:Y:S02]  /*0e00*/  ULDC.64 UR4, c[0x0][0x590] ;  /* 0x0001640000047ab9 */ /* 0x000fe40000000a00 */
[----:B------:R-:W-:-:S04]  /*0e10*/  ISETP.NE.U32.AND P0, PT, RZ, UR4, PT ;  /* 0x00000004ff007c0c */ /* 0x000fc8000bf05070 */
[----:B------:R-:W-:-:S13]  /*0e20*/  ISETP.NE.AND.EX P0, PT, RZ, UR5, PT, P0 ;  /* 0x00000005ff007c0c */ /* 0x000fda000bf05300 */
[----:B------:R-:W-:Y:S05]  /*0e30*/  @!P0 BRA `(.L_x_12) ;  /* 0x00000000000c8947 */ /* 0x000fea0003800000 */
[----:B------:R-:W2:Y:S02]  /*0e40*/  LDC.64 R164, c[0x0][0x590] ;  /* 0x00016400ffa47b82 */ /* 0x000ea40000000a00 */
[----:B--2---:R2:W5:Y:S01]  /*0e50*/  LDG.E R164, desc[UR36][R164.64] ;  /* 0x00000024a4a47981 */ /* 0x004562000c1e1900 */
[----:B------:R-:W-:Y:S05]  /*0e60*/  BRA `(.L_x_11) ;  /* 0x0000000000087947 */ /* 0x000fea0003800000 */
.L_x_12:
[----:B------:R-:W-:Y:S02]  /*0e70*/  ULDC UR4, c[0x0][0x584] ;  /* 0x0001610000047ab9 */ /* 0x000fe40000000800 */
[----:B------:R-:W-:-:S07]  /*0e80*/  IMAD.U32 R164, RZ, RZ, UR4 ;  /* 0x00000004ffa47e24 */ /* 0x000fce000f8e00ff */
.L_x_11:
[----:B------:R-:W-:-:S13]  /*0e90*/  LOP3.LUT P0, RZ, R0, 0xff, RZ, 0xc0, !PT ;  /* 0x000000ff00ff7812 */ /* 0x000fda000780c0ff */
[----:B------:R-:W-:Y:S05]  /*0ea0*/  @!P0 EXIT ;  /* 0x000000000000894d */ /* 0x000fea0003800000 */
[----:B------:R-:W-:Y:S01]  /*0eb0*/  ULDC UR4, c[0x0][0x28c] ;  /* 0x0000a30000047ab9 */ /* 0x000fe20000000800 */
[----:B------:R-:W-:Y:S01]  /*0ec0*/  UMOV UR38, URZ ;  /* 0x0000003f00267c82 */ /* 0x000fe20008000000 */
[----:B------:R-:W-:Y:S01]  /*0ed0*/  UIADD3 UR4, UR4, 0x7f, URZ ;  /* 0x0000007f04047890 */ /* 0x000fe2000fffe03f */
[----:B------:R-:W-:-:S03]  /*0ee0*/  UMOV UR39, URZ ;  /* 0x0000003f00277c82 */ /* 0x000fc60008000000 */
[----:B------:R-:W-:-:S04]  /*0ef0*/  USHF.R.S32.HI UR5, URZ, 0x1f, UR4 ;  /* 0x0000001f3f057899 */ /* 0x000fc80008011404 */
[----:B------:R-:W-:-:S04]  /*0f00*/  ULEA.HI UR5, UR5, UR4, URZ, 0x7 ;  /* 0x0000000405057291 */ /* 0x000fc8000f8f383f */
[----:B------:R-:W-:-:S12]  /*0f10*/  USHF.R.S32.HI UR40, URZ, 0x7, UR5 ;  /* 0x000000073f287899 */ /* 0x000fd80008011405 */
.L_x_301:
[----:B---3--:R-:W3:Y:S01]  /*0f20*/  S2R R3, SR_CgaCtaId ;  /* 0x0000000000037919 */ /* 0x008ee20000008800 */
[----:B------:R-:W-:-:S04]  /*0f30*/  MOV R0, 0x400 ;  /* 0x0000040000007802 */ /* 0x000fc80000000f00 */
[----:B---3--:R-:W-:-:S05]  /*0f40*/  LEA R0, R3, R0, 0x18 ;  /* 0x0000000003007211 */ /* 0x008fca00078ec0ff */
[----:B------:R-:W-:-:S05]  /*0f50*/  VIADD R0, R0, 0x800 ;  /* 0x0000080000007836 */ /* 0x000fca0000000000 */
[----:B------:R-:W-:-:S13]  /*0f60*/  LOP3.LUT P0, RZ, R0, 0x3ff, RZ, 0xc0, !PT ;  /* 0x000003ff00ff7812 */ /* 0x000fda000780c0ff */
[----:B--2-4-:R-:W-:Y:S05]  /*0f70*/  @!P0 BRA `(.L_x_13) ;  /* 0x0000000000408947 */ /* 0x014fea0003800000 */
[----:B------:R-:W-:Y:S01]  /*0f80*/  MOV R0, 0x0 ;  /* 0x0000000000007802 */ /* 0x000fe20000000f00 */
[----:B------:R-:W-:Y:S01]  /*0f90*/  ULDC.64 UR4, c[0x4][0x70] ;  /* 0x01001c0000047ab9 */ /* 0x000fe20000000a00 */
[----:B------:R-:W-:Y:S01]  /*0fa0*/  ULDC.64 UR6, c[0x4][0x8] ;  /* 0x0100020000067ab9 */ /* 0x000fe20000000a00 */
[----:B01----:R-:W-:Y:S01]  /*0fb0*/  IMAD.U32 R4, RZ, RZ, UR4 ;  /* 0x00000004ff047e24 */ /* 0x003fe2000f8e00ff */
[----:B------:R0:W1:Y:S01]  /*0fc0*/  LDC.64 R14, c[0x4][R0] ;  /* 0x01000000000e7b82 */ /* 0x0000620000000a00 */
[----:B------:R-:W-:Y:S01]  /*0fd0*/  IMAD.U32 R5, RZ, RZ, UR5 ;  /* 0x00000005ff057e24 */ /* 0x000fe2000f8e00ff */
[----:B------:R-:W-:Y:S01]  /*0fe0*/  ULDC.64 UR4, c[0x4][0x78] ;  /* 0x01001e0000047ab9 */ /* 0x000fe20000000a00 */
[----:B------:R-:W-:Y:S02]  /*0ff0*/  IMAD.U32 R10, RZ, RZ, UR6 ;  /* 0x00000006ff0a7e24 */ /* 0x000fe4000f8e00ff */
[----:B------:R-:W-:Y:S02]  /*1000*/  IMAD.U32 R6, RZ, RZ, UR4 ;  /* 0x00000004ff067e24 */ /* 0x000fe4000f8e00ff */
[----:B------:R-:W-:-:S02]  /*1010*/  IMAD.U32 R7, RZ, RZ, UR5 ;  /* 0x00000005ff077e24 */ /* 0x000fc4000f8e00ff */
[----:B------:R-:W-:Y:S02]  /*1020*/  IMAD.U32 R11, RZ, RZ, UR7 ;  /* 0x00000007ff0b7e24 */ /* 0x000fe4000f8e00ff */
[----:B------:R-:W-:Y:S02]  /*1030*/  IMAD.MOV.U32 R8, RZ, RZ, 0x70 ;  /* 0x00000070ff087424 */ /* 0x000fe400078e00ff */
[----:B------:R-:W-:Y:S02]  /*1040*/  IMAD.MOV.U32 R12, RZ, RZ, 0x1 ;  /* 0x00000001ff0c7424 */ /* 0x000fe400078e00ff */
[----:B0-----:R-:W-:-:S07]  /*1050*/  IMAD.MOV.U32 R13, RZ, RZ, RZ ;  /* 0x000000ffff0d7224 */ /* 0x001fce00078e00ff */
[----:B------:R-:W-:-:S07]  /*1060*/  LEPC R20, `(.L_x_13) ;  /* 0x000000001014794e */ /* 0x000fce0000000000 */
[----:B-12--5:R-:W-:Y:S05]  /*1070*/  CALL.ABS.NOINC R14 ;  /* 0x000000000e007343 */ /* 0x026fea0003c00000 */
.L_x_13:
[----:B------:R-:W3:Y:S01]  /*1080*/  S2R R3, SR_CgaCtaId ;  /* 0x0000000000037919 */ /* 0x000ee20000008800 */
[----:B------:R-:W-:-:S04]  /*1090*/  MOV R0, 0x400 ;  /* 0x0000040000007802 */ /* 0x000fc80000000f00 */
[----:B---3--:R-:W-:-:S05]  /*10a0*/  LEA R0, R3, R0, 0x18 ;  /* 0x0000000003007211 */ /* 0x008fca00078ec0ff */
[----:B------:R-:W-:-:S05]  /*10b0*/  VIADD R24, R0, 0x10800 ;  /* 0x0001080000187836 */ /* 0x000fca0000000000 */
[----:B------:R-:W-:-:S13]  /*10c0*/  LOP3.LUT P0, RZ, R24, 0x3ff, RZ, 0xc0, !PT ;  /* 0x000003ff18ff7812 */ /* 0x000fda000780c0ff */
[----:B------:R-:W-:Y:S05]  /*10d0*/  @!P0 BRA `(.L_x_14) ;  /* 0x00000000007c8947 */ /* 0x000fea0003800000 */
        /* <DEDUP_REMOVED lines=16> */
.L_x_15:
[----:B------:R-:W0:Y:S01]  /*11e0*/  LDC.64 R22, c[0x4][R22] ;  /* 0x0100000016167b82 */ /* 0x000e220000000a00 */
[----:B------:R-:W-:Y:S01]  /*11f0*/  ULDC.64 UR4, c[0x4][0x70] ;  /* 0x01001c0000047ab9 */ /* 0x000fe20000000a00 */
[----:B------:R-:W-:Y:S01]  /*1200*/  ULDC.64 UR6, c[0x4][0x10] ;  /* 0x0100040000067ab9 */ /* 0x000fe20000000a00 */
[----:B------:R-:W-:Y:S02]  /*1210*/  IMAD.U32 R4, RZ, RZ, UR4 ;  /* 0x00000004ff047e24 */ /* 0x000fe4000f8e00ff */
        /* <DEDUP_REMOVED lines=8> */
[----:B------:R-:W-:-:S07]  /*12a0*/  IMAD.MOV.U32 R13, RZ, RZ, RZ ;  /* 0x000000ffff0d7224 */ /* 0x000fce00078e00ff */
[----:B------:R-:W-:-:S07]  /*12b0*/  LEPC R20, `(.L_x_14) ;  /* 0x000000001014794e */ /* 0x000fce0000000000 */
[----:B0-----:R-:W-:Y:S05]  /*12c0*/  CALL.ABS.NOINC R22 ;  /* 0x0000000016007343 */ /* 0x001fea0003c00000 */
.L_x_14:
[----:B------:R-:W-:Y:S01]  /*12d0*/  UMOV UR4, 0xffffffff ;  /* 0xffffffff00047882 */ /* 0x000fe20000000000 */
[----:B------:R-:W-:Y:S02]  /*12e0*/  LOP3.LUT R0, R19, 0x1, RZ, 0xfc, !PT ;  /* 0x0000000113007812 */ /* 0x000fe400078efcff */
[----:B------:R-:W-:Y:S02]  /*12f0*/  LOP3.LUT R13, R18, 0x80, RZ, 0xc0, !PT ;  /* 0x00000080120d7812 */ /* 0x000fe400078ec0ff */
[----:B------:R-:W-:Y:S02]  /*1300*/  ISETP.NE.AND P0, PT, R0, 0x3, PT ;  /* 0x000000030000780c */ /* 0x000fe40003f05270 */
[----:B------:R-:W-:Y:S01]  /*1310*/  SHF.R.U32.HI R13, RZ, 0x7, R13 ;  /* 0x00000007ff0d7819 */ /* 0x000fe2000001160d */
[----:B------:R-:W-:Y:S10]  /*1320*/  BRA.DIV UR4, `(.L_x_16) ;  /* 0x000000d204187947 */ /* 0x000ff4000b800000 */
.L_x_329:
[----:B------:R-:W-:Y:S05]  /*1330*/  @!P0 BRA `(.L_x_17) ;  /* 0x0000000000048947 */ /* 0x000fea0003800000 */
[----:B------:R-:W-:Y:S01]  /*1340*/  BPT.TRAP 0x1 ;  /* 0x000000040000795c */ /* 0x000fe20000300000 */
.L_x_17:
[----:B------:R-:W3:Y:S01]  /*1350*/  S2UR UR5, SR_CgaCtaId ;  /* 0x00000000000579c3 */ /* 0x000ee20000008800 */
[----:B------:R-:W-:Y:S01]  /*1360*/  UMOV UR4, 0x400 ;  /* 0x0000040000047882 */ /* 0x000fe20000000000 */
[----:B------:R-:W-:Y:S02]  /*1370*/  IMAD.U32 R3, RZ, RZ, UR38 ;  /* 0x00000026ff037e24 */ /* 0x000fe4000f8e00ff */
[----:B01----:R-:W-:-:S03]  /*1380*/  IMAD.U32 R5, RZ, RZ, UR39 ;  /* 0x00000027ff057e24 */ /* 0x003fc6000f8e00ff */
[----:B------:R-:W-:Y:S01]  /*1390*/  SHF.L.U32 R3, R3, 0x1f, RZ ;  /* 0x0000001f03037819 */ /* 0x000fe200000006ff */
[----:B---3--:R-:W-:-:S06]  /*13a0*/  ULEA UR4, UR5, UR4, 0x18 ;  /* 0x0000000405047291 */ /* 0x008fcc000f8ec03f */
[----:B------:R-:W-:-:S04]  /*13b0*/  IMAD.U32 R0, RZ, RZ, UR4 ;  /* 0x00000004ff007e24 */ /* 0x000fc8000f8e00ff */
[----:B------:R-:W-:-:S04]  /*13c0*/  IMAD R4, R5, 0x8, R0 ;  /* 0x0000000805047824 */ /* 0x000fc800078e0200 */
[----:B------:R0:W1:Y:S01]  /*13d0*/  SYNCS.PHASECHK.TRANS64.TRYWAIT P1, [R4+URZ], R3 ;  /* 0x00000003040075a7 */ /* 0x000062000802017f */
[----:B------:R-:W-:Y:S05]  /*13e0*/  @!P0 BRA `(.L_x_18) ;  /* 0x0000000000048947 */ /* 0x000fea0003800000 */
[----:B------:R-:W-:Y:S01]  /*13f0*/  BPT.TRAP 0x1 ;  /* 0x000000040000795c */ /* 0x000fe20000300000 */
.L_x_18:
[----:B-1----:R-:W-:Y:S05]  /*1400*/  @P1 BRA `(.L_x_19) ;  /* 0x0000000000081947 */ /* 0x002fea0003800000 */
[----:B------:R-:W1:Y:S02]  /*1410*/  SYNCS.PHASECHK.TRANS64.TRYWAIT P1, [R4+URZ], R3 ;  /* 0x00000003040075a7 */ /* 0x000e64000802017f */
[----:B-1----:R-:W-:Y:S05]  /*1420*/  @!P1 BRA `(.L_x_20) ;  /* 0x000000cc00f49947 */ /* 0x002fea0003800000 */
.L_x_19:
[----:B------:R-:W-:-:S04]  /*1430*/  UIADD3 UR4, UR39, 0x1, URZ ;  /* 0x0000000127047890 */ /* 0x000fc8000fffe03f */
[----:B------:R-:W-:Y:S02]  /*1440*/  UISETP.NE.AND UP0, UPT, UR4, 0x4, UPT ;  /* 0x000000040400788c */ /* 0x000fe4000bf05270 */
[----:B01----:R-:W-:Y:S02]  /*1450*/  IMAD.U32 R3, RZ, RZ, UR4 ;  /* 0x00000004ff037e24 */ /* 0x003fe4000f8e00ff */
[----:B------:R-:W-:Y:S02]  /*1460*/  USEL UR4, URZ, 0x1, UP0 ;  /* 0x000000013f047887 */ /* 0x000fe40008000000 */
[----:B------:R-:W-:Y:S02]  /*1470*/  PLOP3.LUT P1, PT, PT, PT, UP0, 0x80, 0x0 ;  /* 0x000000000000781c */ /* 0x000fe40003f2f008 */
[----:B------:R-:W-:Y:S02]  /*1480*/  ULOP3.LUT UR4, UR38, UR4, URZ, 0x3c, !UPT ;  /* 0x0000000426047292 */ /* 0x000fe4000f8e3c3f */
[----:B------:R-:W-:-:S04]  /*1490*/  SEL R3, R3, RZ, P1 ;  /* 0x000000ff03037207 */ /* 0x000fc80000800000 */
[----:B--2---:R-:W-:Y:S01]  /*14a0*/  IMAD.U32 R165, RZ, RZ, UR4 ;  /* 0x00000004ffa57e24 */ /* 0x004fe2000f8e00ff */
[----:B------:R-:W-:Y:S06]  /*14b0*/  @!P0 BRA `(.L_x_21) ;  /* 0x0000000000048947 */ /* 0x000fec0003800000 */
[----:B------:R-:W-:Y:S01]  /*14c0*/  BPT.TRAP 0x1 ;  /* 0x000000040000795c */ /* 0x000fe20000300000 */
.L_x_21:
[C---:B------:R-:W-:Y:S01]  /*14d0*/  IMAD.SHL.U32 R7, R18.reuse, 0x200, RZ ;  /* 0x0000020012077824 */ /* 0x040fe200078e00ff */
[C---:B------:R-:W-:Y:S01]  /*14e0*/  LOP3.LUT R4, R18.reuse, 0x2, RZ, 0xc0, !PT ;  /* 0x0000000212047812 */ /* 0x040fe200078ec0ff */
[----:B------:R-:W-:Y:S01]  /*14f0*/  USHF.L.U32 UR4, UR39, 0xe, URZ ;  /* 0x0000000e27047899 */ /* 0x000fe2000800063f */
[----:B------:R-:W-:Y:S01]  /*1500*/  LOP3.LUT R6, R18, 0xe0, RZ, 0xc0, !PT ;  /* 0x000000e012067812 */ /* 0x000fe200078ec0ff */
[----:B------:R-:W-:Y:S01]  /*1510*/  IMAD.U32 R33, RZ, RZ, UR40 ;  /* 0x00000028ff217e24 */ /* 0x000fe2000f8e00ff */
[----:B------:R-:W-:Y:S01]  /*1520*/  LOP3.LUT R7, R7, 0x200, RZ, 0xc0, !PT ;  /* 0x0000020007077812 */ /* 0x000fe200078ec0ff */
[----:B------:R-:W-:Y:S01]  /*1530*/  IMAD.SHL.U32 R4, R4, 0x200, RZ ;  /* 0x0000020004047824 */ /* 0x000fe200078e00ff */
[----:B------:R-:W-:Y:S02]  /*1540*/  SHF.R.U32.HI R5, RZ, 0x2, R18 ;  /* 0x00000002ff057819 */ /* 0x000fe40000011612 */
[----:B------:R-:W-:Y:S01]  /*1550*/  LEA.HI R6, R6, R7, RZ, 0x1f ;  /* 0x0000000706067211 */ /* 0x000fe200078ff8ff */
[----:B------:R-:W-:Y:S01]  /*1560*/  IMAD.SHL.U32 R7, R18, 0x40, RZ ;  /* 0x0000004012077824 */ /* 0x000fe200078e00ff */
[----:B------:R-:W-:-:S02]  /*1570*/  LOP3.LUT R5, R5, 0x7, RZ, 0xc0, !PT ;  /* 0x0000000705057812 */ /* 0x000fc400078ec0ff */
[----:B------:R-:W-:Y:S02]  /*1580*/  R2P PR, R18, 0x60 ;  /* 0x0000006012007804 */ /* 0x000fe40000000000 */
[----:B------:R-:W-:Y:S01]  /*1590*/  LOP3.LUT R5, R4, 0xfffffe00, R5, 0xe2, !PT ;  /* 0xfffffe0004057812 */ /* 0x000fe200078ee205 */
[----:B------:R-:W-:Y:S01]  /*15a0*/  IMAD.MOV.U32 R4, RZ, RZ, 0x90 ;  /* 0x00000090ff047424 */ /* 0x000fe200078e00ff */
[----:B------:R-:W-:Y:S01]  /*15b0*/  LOP3.LUT R6, R6, 0x40, R7, 0x78, !PT ;  /* 0x0000004006067812 */ /* 0x000fe200078e7807 */
[----:B------:R-:W-:Y:S01]  /*15c0*/  IMAD R7, R3, 0x8, R0 ;  /* 0x0000000803077824 */ /* 0x000fe200078e0200 */
[----:B------:R-:W-:Y:S02]  /*15d0*/  SHF.L.U32 R8, R165, 0x1f, RZ ;  /* 0x0000001fa5087819 */ /* 0x000fe400000006ff */
[----:B------:R-:W-:Y:S01]  /*15e0*/  LOP3.LUT R5, R5, R6, RZ, 0xfc, !PT ;  /* 0x0000000605057212 */ /* 0x000fe200078efcff */
[----:B------:R-:W-:Y:S01]  /*15f0*/  IMAD.MOV.U32 R6, RZ, RZ, 0x120 ;  /* 0x00000120ff067424 */ /* 0x000fe200078e00ff */
[----:B------:R-:W-:Y:S01]  /*1600*/  SEL R4, R4, 0x70, !P5 ;  /* 0x0000007004047807 */ /* 0x000fe20006800000 */
[----:B------:R0:W1:Y:S01]  /*1610*/  SYNCS.PHASECHK.TRANS64.TRYWAIT P1, [R7+URZ], R8 ;  /* 0x00000008070075a7 */ /* 0x000062000802017f */
[----:B------:R-:W-:-:S07]  /*1620*/  LOP3.LUT R11, R5, UR4, RZ, 0xfc, !PT ;  /* 0x00000004050b7c12 */ /* 0x000fce000f8efcff */
[----:B------:R-:W-:Y:S05]  /*1630*/  WARPSYNC.ALL ;  /* 0x0000000000007948 */ /* 0x000fea0003800000 */
[----:B------:R-:W-:Y:S01]  /*1640*/  IMAD.IADD R11, R0, 0x1, R11 ;  /* 0x00000001000b7824 */ /* 0x000fe200078e020b */
[----:B------:R-:W-:Y:S02]  /*1650*/  SEL R6, R6, 0xe0, !P6 ;  /* 0x000000e006067807 */ /* 0x000fe40007000000 */
[----:B------:R-:W-:Y:S01]  /*1660*/  ISETP.NE.AND P2, PT, R33, 0x1, PT ;  /* 0x000000012100780c */ /* 0x000fe20003f45270 */
[C---:B------:R-:W-:Y:S01]  /*1670*/  IMAD.IADD R10, R11.reuse, 0x1, R4 ;  /* 0x000000010b0a7824 */ /* 0x040fe200078e0204 */
[----:B------:R-:W-:Y:S01]  /*1680*/  LDS.U8 R13, [R11+0x800] ;  /* 0x000800000b0d7984 */ /* 0x000fe20000000000 */
[----:B------:R-:W-:-:S03]  /*1690*/  IMAD.IADD R9, R11, 0x1, R6 ;  /* 0x000000010b097824 */ /* 0x000fc600078e0206 */
[----:B------:R-:W-:Y:S01]  /*16a0*/  LDS.U8 R15, [R11+0x808] ;  /* 0x000808000b0f7984 */ /* 0x000fe20000000000 */
[----:B------:R-:W-:-:S03]  /*16b0*/  IMAD.IADD R12, R4, 0x1, R9 ;  /* 0x00000001040c7824 */ /* 0x000fc600078e0209 */
[----:B------:R-:W-:Y:S04]  /*16c0*/  LDS.U8 R21, [R11+0x1000] ;  /* 0x001000000b157984 */ /* 0x000fe80000000000 */
[----:B------:R-:W-:Y:S04]  /*16d0*/  LDS.U8 R23, [R11+0x1008] ;  /* 0x001008000b177984 */ /* 0x000fe80000000000 */
[----:B------:R-:W-:Y:S04]  /*16e0*/  LDS.U8 R25, [R11+0x1800] ;  /* 0x001800000b197984 */ /* 0x000fe80000000000 */
[----:B------:R-:W-:Y:S04]  /*16f0*/  LDS.U8 R27, [R11+0x1808] ;  /* 0x001808000b1b7984 */ /* 0x000fe80000000000 */
[----:B------:R-:W-:Y:S04]  /*1700*/  LDS.U8 R29, [R11+0x2000] ;  /* 0x002000000b1d7984 */ /* 0x000fe80000000000 */
[----:B------:R-:W-:Y:S04]  /*1710*/  LDS.U8 R31, [R11+0x2008] ;  /* 0x002008000b1f7984 */ /* 0x000fe80000000000 */
[----:B------:R-:W2:Y:S04]  /*1720*/  LDS.U8 R14, [R10+0x800] ;  /* 0x000800000a0e7984 */ /* 0x000ea80000000000 */
[----:B------:R-:W3:Y:S04]  /*1730*/  LDS.U8 R22, [R10+0x808] ;  /* 0x000808000a167984 */ /* 0x000ee80000000000 */
[----:B------:R-:W4:Y:S04]  /*1740*/  LDS.U8 R30, [R10+0x1000] ;  /* 0x001000000a1e7984 */ /* 0x000f280000000000 */
[----:B------:R-:W0:Y:S04]  /*1750*/  LDS.U8 R34, [R10+0x1008] ;  /* 0x001008000a227984 */ /* 0x000e280000000000 */
[----:B------:R-:W1:Y:S04]  /*1760*/  LDS.U8 R40, [R10+0x1800] ;  /* 0x001800000a287984 */ /* 0x000e680000000000 */
[----:B------:R-:W1:Y:S04]  /*1770*/  LDS.U8 R44, [R10+0x1808] ;  /* 0x001808000a2c7984 */ /* 0x000e680000000000 */
[----:B------:R-:W1:Y:S04]  /*1780*/  LDS.U8 R50, [R10+0x2000] ;  /* 0x002000000a327984 */ /* 0x000e680000000000 */
[----:B------:R-:W1:Y:S04]  /*1790*/  LDS.U8 R54, [R10+0x2008] ;  /* 0x002008000a367984 */ /* 0x000e680000000000 */
[----:B------:R-:W1:Y:S04]  /*17a0*/  LDS.U8 R20, [R9+0x800] ;  /* 0x0008000009147984 */ /* 0x000e680000000000 */
[----:B------:R-:W1:Y:S04]  /*17b0*/  LDS.U8 R26, [R9+0x808] ;  /* 0x00080800091a7984 */ /* 0x000e680000000000 */
[----:B------:R-:W1:Y:S01]  /*17c0*/  LDS.U8 R32, [R9+0x1000] ;  /* 0x0010000009207984 */ /* 0x000e620000000000 */
[----:B--2---:R-:W-:-:S03]  /*17d0*/  PRMT R13, R14, 0x7604, R13 ;  /* 0x000076040e0d7816 */ /* 0x004fc6000000000d */
[----:B------:R-:W2:Y:S01]  /*17e0*/  LDS.U8 R36, [R9+0x1008] ;  /* 0x0010080009247984 */ /* 0x000ea20000000000 */
[----:B---3--:R-:W-:-:S03]  /*17f0*/  PRMT R15, R22, 0x7604, R15 ;  /* 0x00007604160f7816 */ /* 0x008fc6000000000f */
[----:B------:R-:W3:Y:S01]  /*1800*/  LDS.U8 R42, [R9+0x1800] ;  /* 0x00180000092a7984 */ /* 0x000ee20000000000 */
[----:B----4-:R-:W-:-:S03]  /*1810*/  PRMT R21, R30, 0x7604, R21 ;  /* 0x000076041e157816 */ /* 0x010fc60000000015 */
[----:B------:R-:W4:Y:S01]  /*1820*/  LDS.U8 R46, [R9+0x1808] ;  /* 0x00180800092e7984 */ /* 0x000f220000000000 */
[----:B0-----:R-:W-:-:S03]  /*1830*/  PRMT R23, R34, 0x7604, R23 ;  /* 0x0000760422177816 */ /* 0x001fc60000000017 */
[----:B------:R-:W0:Y:S01]  /*1840*/  LDS.U8 R52, [R9+0x2000] ;  /* 0x0020000009347984 */ /* 0x000e220000000000 */
[----:B-1----:R-:W-:-:S03]  /*1850*/  PRMT R25, R40, 0x7604, R25 ;  /* 0x0000760428197816 */ /* 0x002fc60000000019 */
[----:B------:R-:W1:Y:S01]  /*1860*/  LDS.U8 R56, [R9+0x2008] ;  /* 0x0020080009387984 */ /* 0x000e620000000000 */
[----:B------:R-:W-:-:S03]  /*1870*/  PRMT R27, R44, 0x7604, R27 ;  /* 0x000076042c1b7816 */ /* 0x000fc6000000001b */
        /* <DEDUP_REMOVED lines=11> */
[----:B--2---:R-:W-:-:S03]  /*1930*/  PRMT R23, R36, 0x7054, R23 ;  /* 0x0000705424177816 */ /* 0x004fc60000000017 */
[----:B------:R-:W2:Y:S01]  /*1940*/  LDS.U8 R162, [R12+0x2000] ;  /* 0x002000000ca27984 */ /* 0x000ea20000000000 */
[----:B---3--:R-:W-:-:S03]  /*1950*/  PRMT R25, R42, 0x7054, R25 ;  /* 0x000070542a197816 */ /* 0x008fc60000000019 */
[----:B------:R-:W3:Y:S01]  /*1960*/  LDS.U8 R58, [R12+0x2008] ;  /* 0x002008000c3a7984 */ /* 0x000ee20000000000 */
[----:B----4-:R-:W-:Y:S02]  /*1970*/  PRMT R27, R46, 0x7054, R27 ;  /* 0x000070542e1b7816 */ /* 0x010fe4000000001b */
[----:B0-----:R-:W-:Y:S02]  /*1980*/  PRMT R29, R52, 0x7054, R29 ;  /* 0x00007054341d7816 */ /* 0x001fe4000000001d */
[----:B-1----:R-:W-:Y:S02]  /*1990*/  PRMT R31, R56, 0x7054, R31 ;  /* 0x00007054381f7816 */ /* 0x002fe4000000001f */
[----:B------:R-:W-:Y:S02]  /*19a0*/  PRMT R156, R156, 0x654, R13 ;  /* 0x000006549c9c7816 */ /* 0x000fe4000000000d */
[----:B------:R-:W-:Y:S02]  /*19b0*/  PRMT R157, R28, 0x654, R15 ;  /* 0x000006541c9d7816 */ /* 0x000fe4000000000f */
[----:B------:R-:W-:-:S02]  /*19c0*/  PRMT R158, R158, 0x654, R21 ;  /* 0x000006549e9e7816 */ /* 0x000fc40000000015 */
[----:B------:R-:W-:Y:S02]  /*19d0*/  PRMT R159, R38, 0x654, R23 ;  /* 0x00000654269f7816 */ /* 0x000fe40000000017 */
[----:B------:R-:W-:Y:S02]  /*19e0*/  PRMT R160, R160, 0x654, R25 ;  /* 0x00000654a0a07816 */ /* 0x000fe40000000019 */
[----:B------:R-:W-:Y:S02]  /*19f0*/  PRMT R161, R48, 0x654, R27 ;  /* 0x0000065430a17816 */ /* 0x000fe4000000001b */
[----:B--2---:R-:W-:Y:S02]  /*1a00*/  PRMT R162, R162, 0x654, R29 ;  /* 0x00000654a2a27816 */ /* 0x004fe4000000001d */
[----:B---3--:R-:W-:Y:S02]  /*1a10*/  PRMT R163, R58, 0x654, R31 ;  /* 0x000006543aa37816 */ /* 0x008fe4000000001f */
[----:B------:R-:W-:Y:S01]  /*1a20*/  R2UR UR4, R24 ;  /* 0x00000000180472ca */ /* 0x000fe200000e0000 */
[----:B------:R-:W-:Y:S01]  /*1a30*/  UMOV UR11, 0x40000040 ;  /* 0x40000040000b7882 */ /* 0x000fe20000000000 */
[----:B------:R-:W-:-:S11]  /*1a40*/  WARPGROUP.ARRIVE ;  /* 0x00000000000079c5 */ /* 0x000fd60000000000 */
[----:B------:R-:W-:-:S04]  /*1a50*/  USHF.R.U32.HI UR4, URZ, 0x4, UR4 ;  /* 0x000000043f047899 */ /* 0x000fc80008011604 */
[----:B------:R-:W-:-:S04]  /*1a60*/  ULOP3.LUT UR4, UR4, 0x3fff, URZ, 0xc0, !UPT ;  /* 0x00003fff04047892 */ /* 0x000fc8000f8ec03f */
[----:B------:R-:W-:-:S04]  /*1a70*/  ULOP3.LUT UR7, UR4, 0x10000, URZ, 0xfc, !UPT ;  /* 0x0001000004077892 */ /* 0x000fc8000f8efc3f */
[----:B------:R-:W-:-:S04]  /*1a80*/  ULEA UR4, UR39, UR7, 0xb ;  /* 0x0000000727047291 */ /* 0x000fc8000f8e583f */
[----:B------:R-:W-:-:S03]  /*1a90*/  UIADD3 UR6, UR4, 0x2, URZ ;  /* 0x0000000204067890 */ /* 0x000fc6000fffe03f */
[----:B------:R-:W-:Y:S02]  /*1aa0*/  UMOV UR10, UR4 ;  /* 0x00000004000a7c82 */ /* 0x000fe40008000000 */
[----:B------:R-:W-:Y:S01]  /*1ab0*/  QGMMA.64x256x32.F32.E4M3.E4M3 R24, R156, gdesc[UR8], RZ, !UPT, gsb0 ;  /* 0x03e000089c187df3 */ /* 0x000fe2000c0008ff */
[----:B------:R-:W-:Y:S01]  /*1ac0*/  UMOV UR11, 0x40000040 ;  /* 0x40000040000b7882 */ /* 0x000fe20000000000 */
[----:B------:R-:W-:Y:S01]  /*1ad0*/  UMOV UR10, UR6 ;  /* 0x00000006000a7c82 */ /* 0x000fe20008000000 */
[----:B------:R-:W-:Y:S02]  /*1ae0*/  UIADD3 UR6, UR4, 0x4, URZ ;  /* 0x0000000404067890 */ /* 0x000fe4000fffe03f */
[----:B------:R-:W-:Y:S01]  /*1af0*/  UIADD3 UR4, UR4, 0x6, URZ ;  /* 0x0000000604047890 */ /* 0x000fe2000fffe03f */
[----:B------:R-:W-:Y:S02]  /*1b00*/  WARPGROUP.DEPBAR.LE gsb0, 0x0 ;  /* 0x00008000000079c5 */ /* 0x000fe40000010000 */
[----:B------:R-:W-:-:S15]  /*1b10*/  WARPGROUP.ARRIVE ;  /* 0x00000000000079c5 */ /* 0x000fde0000000000 */
[----:B------:R-:W-:-:S05]  /*1b20*/  NOP ;  /* 0x0000000000007918 */ /* 0x000fca0000000000 */
[----:B------:R-:W-:Y:S01]  /*1b30*/  QGMMA.64x256x32.F32.E4M3.E4M3 R24, R160, gdesc[UR8], R24, gsb0 ;  /* 0x03e00008a0187df3 */ /* 0x000fe20008000818 */
[----:B------:R-:W-:Y:S01]  /*1b40*/  UMOV UR10, UR6 ;  /* 0x00000006000a7c82 */ /* 0x000fe20008000000 */
[----:B------:R-:W-:Y:S01]  /*1b50*/  UMOV UR11, 0x40000040 ;  /* 0x40000040000b7882 */ /* 0x000fe20000000000 */
[----:B------:R-:W-:Y:S02]  /*1b60*/  WARPGROUP.DEPBAR.LE gsb0, 0x0 ;  /* 0x00008000000079c5 */ /* 0x000fe40000010000 */
[----:B------:R-:W-:Y:S04]  /*1b70*/  LDS.U8 R13, [R11+0x2800] ;  /* 0x002800000b0d7984 */ /* 0x000fe80000000000 */
[----:B------:R-:W0:Y:S04]  /*1b80*/  LDS.U8 R14, [R10+0x2800] ;  /* 0x002800000a0e7984 */ /* 0x000e280000000000 */
[----:B------:R-:W-:Y:S04]  /*1b90*/  LDS.U8 R15, [R11+0x2808] ;  /* 0x002808000b0f7984 */ /* 0x000fe80000000000 */
[----:B------:R-:W1:Y:S04]  /*1ba0*/  LDS.U8 R22, [R10+0x2808] ;  /* 0x002808000a167984 */ /* 0x000e680000000000 */
[----:B------:R-:W-:Y:S04]  /*1bb0*/  LDS.U8 R21, [R11+0x3000] ;  /* 0x003000000b157984 */ /* 0x000fe80000000000 */
[----:B------:R-:W2:Y:S04]  /*1bc0*/  LDS.U8 R162, [R10+0x3000] ;  /* 0x003000000aa27984 */ /* 0x000ea80000000000 */
[----:B------:R-:W-:Y:S04]  /*1bd0*/  LDS.U8 R23, [R11+0x3008] ;  /* 0x003008000b177984 */ /* 0x000fe80000000000 */
[----:B------:R-:W3:Y:S04]  /*1be0*/  LDS.U8 R170, [R10+0x3008] ;  /* 0x003008000aaa7984 */ /* 0x000ee80000000000 */
[----:B------:R-:W4:Y:S04]  /*1bf0*/  LDS.U8 R20, [R9+0x2800] ;  /* 0x0028000009147984 */ /* 0x000f280000000000 */
[----:B------:R-:W4:Y:S04]  /*1c00*/  LDS.U8 R158, [R9+0x2808] ;  /* 0x00280800099e7984 */ /* 0x000f280000000000 */
[----:B------:R-:W4:Y:S04]  /*1c10*/  LDS.U8 R166, [R9+0x3000] ;  /* 0x0030000009a67984 */ /* 0x000f280000000000 */
[----:B------:R-:W4:Y:S01]  /*1c20*/  LDS.U8 R172, [R9+0x3008] ;  /* 0x0030080009ac7984 */ /* 0x000f220000000000 */
[----:B0-----:R-:W-:-:S03]  /*1c30*/  PRMT R13, R14, 0x7604, R13 ;  /* 0x000076040e0d7816 */ /* 0x001fc6000000000d */
[----:B------:R-:W0:Y:S04]  /*1c40*/  LDS.U8 R156, [R12+0x2800] ;  /* 0x002800000c9c7984 */ /* 0x000e280000000000 */
[----:B------:R-:W0:Y:S01]  /*1c50*/  LDS.U8 R160, [R12+0x2808] ;  /* 0x002808000ca07984 */ /* 0x000e220000000000 */
[----:B-1----:R-:W-:-:S03]  /*1c60*/  PRMT R15, R22, 0x7604, R15 ;  /* 0x00007604160f7816 */ /* 0x002fc6000000000f */
[----:B------:R-:W1:Y:S04]  /*1c70*/  LDS.U8 R168, [R12+0x3000] ;  /* 0x003000000ca87984 */ /* 0x000e680000000000 */
[----:B------:R-:W1:Y:S01]  /*1c80*/  LDS.U8 R174, [R12+0x3008] ;  /* 0x003008000cae7984 */ /* 0x000e620000000000 */
[----:B--2---:R-:W-:Y:S02]  /*1c90*/  PRMT R21, R162, 0x7604, R21 ;  /* 0x00007604a2157816 */ /* 0x004fe40000000015 */
[----:B---3--:R-:W-:Y:S02]  /*1ca0*/  PRMT R23, R170, 0x7604, R23 ;  /* 0x00007604aa177816 */ /* 0x008fe40000000017 */
[----:B----4-:R-:W-:Y:S02]  /*1cb0*/  PRMT R13, R20, 0x7054, R13 ;  /* 0x00007054140d7816 */ /* 0x010fe4000000000d */
[----:B------:R-:W-:-:S02]  /*1cc0*/  PRMT R15, R158, 0x7054, R15 ;  /* 0x000070549e0f7816 */ /* 0x000fc4000000000f */
[----:B------:R-:W-:Y:S02]  /*1cd0*/  PRMT R21, R166, 0x7054, R21 ;  /* 0x00007054a6157816 */ /* 0x000fe40000000015 */
[----:B------:R-:W-:Y:S02]  /*1ce0*/  PRMT R23, R172, 0x7054, R23 ;  /* 0x00007054ac177816 */ /* 0x000fe40000000017 */
[----:B0-----:R-:W-:Y:S02]  /*1cf0*/  PRMT R156, R156, 0x654, R13 ;  /* 0x000006549c9c7816 */ /* 0x001fe4000000000d */
[----:B------:R-:W-:Y:S02]  /*1d00*/  PRMT R157, R160, 0x654, R15 ;  /* 0x00000654a09d7816 */ /* 0x000fe4000000000f */
[----:B-1----:R-:W-:Y:S02]  /*1d10*/  PRMT R158, R168, 0x654, R21 ;  /* 0x00000654a89e7816 */ /* 0x002fe40000000015 */
[----:B------:R-:W-:-:S04]  /*1d20*/  PRMT R159, R174, 0x654, R23 ;  /* 0x00000654ae9f7816 */ /* 0x000fc80000000017 */
[----:B------:R-:W-:-:S06]  /*1d30*/  WARPGROUP.ARRIVE ;  /* 0x00000000000079c5 */ /* 0x000fcc0000000000 */
[----:B------:R-:W-:Y:S01]  /*1d40*/  QGMMA.64x256x32.F32.E4M3.E4M3 R24, R156, gdesc[UR8], R24, gsb0 ;  /* 0x03e000089c187df3 */ /* 0x000fe20008000818 */
[----:B------:R-:W-:Y:S01]  /*1d50*/  UMOV UR10, UR4 ;  /* 0x00000004000a7c82 */ /* 0x000fe20008000000 */
[----:B------:R-:W-:Y:S01]  /*1d60*/  UMOV UR11, 0x40000040 ;  /* 0x40000040000b7882 */ /* 0x000fe20000000000 */
[----:B------:R-:W-:Y:S02]  /*1d70*/  WARPGROUP.DEPBAR.LE gsb0, 0x0 ;  /* 0x00008000000079c5 */ /* 0x000fe40000010000 */
[----:B------:R-:W-:Y:S04]  /*1d80*/  LDS.U8 R13, [R11+0x3800] ;  /* 0x003800000b0d7984 */ /* 0x000fe80000000000 */
[----:B------:R-:W0:Y:S04]  /*1d90*/  LDS.U8 R14, [R10+0x3800] ;  /* 0x003800000a0e7984 */ /* 0x000e280000000000 */
[----:B------:R-:W-:Y:S04]  /*1da0*/  LDS.U8 R15, [R11+0x3808] ;  /* 0x003808000b0f7984 */ /* 0x000fe80000000000 */
[----:B------:R-:W-:Y:S04]  /*1db0*/  LDS.U8 R21, [R11+0x4000] ;  /* 0x004000000b157984 */ /* 0x000fe80000000000 */
[----:B------:R-:W-:Y:S04]  /*1dc0*/  LDS.U8 R23, [R11+0x4008] ;  /* 0x004008000b177984 */ /* 0x000fe80000000000 */
[----:B------:R-:W1:Y:S04]  /*1dd0*/  LDS.U8 R22, [R10+0x3808] ;  /* 0x003808000a167984 */ /* 0x000e680000000000 */
[----:B------:R-:W2:Y:S04]  /*1de0*/  LDS.U8 R162, [R10+0x4000] ;  /* 0x004000000aa27984 */ /* 0x000ea80000000000 */
[----:B------:R-:W3:Y:S04]  /*1df0*/  LDS.U8 R170, [R10+0x4008] ;  /* 0x004008000aaa7984 */ /* 0x000ee80000000000 */
[----:B------:R-:W4:Y:S04]  /*1e00*/  LDS.U8 R20, [R9+0x3800] ;  /* 0x0038000009147984 */ /* 0x000f280000000000 */
[----:B------:R-:W4:Y:S04]  /*1e10*/  LDS.U8 R158, [R9+0x3808] ;  /* 0x00380800099e7984 */ /* 0x000f280000000000 */
[----:B------:R-:W4:Y:S04]  /*1e20*/  LDS.U8 R166, [R9+0x4000] ;  /* 0x0040000009a67984 */ /* 0x000f280000000000 */
[----:B------:R-:W4:Y:S01]  /*1e30*/  LDS.U8 R172, [R9+0x4008] ;  /* 0x0040080009ac7984 */ /* 0x000f220000000000 */
[----:B0-----:R-:W-:-:S03]  /*1e40*/  PRMT R13, R14, 0x7604, R13 ;  /* 0x000076040e0d7816 */ /* 0x001fc6000000000d */
[----:B------:R-:W0:Y:S04]  /*1e50*/  LDS.U8 R156, [R12+0x3800] ;  /* 0x003800000c9c7984 */ /* 0x000e280000000000 */
[----:B------:R-:W0:Y:S04]  /*1e60*/  LDS.U8 R160, [R12+0x3808] ;  /* 0x003808000ca07984 */ /* 0x000e280000000000 */
[----:B------:R-:W0:Y:S04]  /*1e70*/  LDS.U8 R168, [R12+0x4000] ;  /* 0x004000000ca87984 */ /* 0x000e280000000000 */
[----:B------:R-:W0:Y:S01]  /*1e80*/  LDS.U8 R174, [R12+0x4008] ;  /* 0x004008000cae7984 */ /* 0x000e220000000000 */
[----:B-1----:R-:W-:-:S02]  /*1e90*/  PRMT R15, R22, 0x7604, R15 ;  /* 0x00007604160f7816 */ /* 0x002fc4000000000f */
[----:B--2---:R-:W-:Y:S02]  /*1ea0*/  PRMT R21, R162, 0x7604, R21 ;  /* 0x00007604a2157816 */ /* 0x004fe40000000015 */
[----:B---3--:R-:W-:Y:S02]  /*1eb0*/  PRMT R23, R170, 0x7604, R23 ;  /* 0x00007604aa177816 */ /* 0x008fe40000000017 */
[----:B----4-:R-:W-:Y:S02]  /*1ec0*/  PRMT R13, R20, 0x7054, R13 ;  /* 0x00007054140d7816 */ /* 0x010fe4000000000d */
[----:B------:R-:W-:Y:S02]  /*1ed0*/  PRMT R15, R158, 0x7054, R15 ;  /* 0x000070549e0f7816 */ /* 0x000fe4000000000f */
[----:B------:R-:W-:Y:S02]  /*1ee0*/  PRMT R21, R166, 0x7054, R21 ;  /* 0x00007054a6157816 */ /* 0x000fe40000000015 */
[----:B------:R-:W-:-:S02]  /*1ef0*/  PRMT R23, R172, 0x7054, R23 ;  /* 0x00007054ac177816 */ /* 0x000fc40000000017 */
[----:B0-----:R-:W-:Y:S02]  /*1f00*/  PRMT R156, R156, 0x654, R13 ;  /* 0x000006549c9c7816 */ /* 0x001fe4000000000d */
[----:B------:R-:W-:Y:S02]  /*1f10*/  PRMT R157, R160, 0x654, R15 ;  /* 0x00000654a09d7816 */ /* 0x000fe4000000000f */
[----:B------:R-:W-:Y:S02]  /*1f20*/  PRMT R158, R168, 0x654, R21 ;  /* 0x00000654a89e7816 */ /* 0x000fe40000000015 */
[----:B------:R-:W-:-:S04]  /*1f30*/  PRMT R159, R174, 0x654, R23 ;  /* 0x00000654ae9f7816 */ /* 0x000fc80000000017 */
[----:B------:R-:W-:-:S06]  /*1f40*/  WARPGROUP.ARRIVE ;  /* 0x00000000000079c5 */ /* 0x000fcc0000000000 */
[----:B------:R-:W-:Y:S03]  /*1f50*/  QGMMA.64x256x32.F32.E4M3.E4M3 R24, R156, gdesc[UR8], R24, gsb0 ;  /* 0x03e000089c187df3 */ /* 0x000fe60008000818 */
[----:B------:R-:W-:Y:S02]  /*1f60*/  WARPGROUP.DEPBAR.LE gsb0, 0x0 ;  /* 0x00008000000079c5 */ /* 0x000fe40000010000 */
[----:B------:R-:W-:Y:S05]  /*1f70*/  @!P2 BRA `(.L_x_22) ;  /* 0x00000014009ca947 */ /* 0x000fea0003800000 */
[----:B------:R-:W-:Y:S05]  /*1f80*/  @!P0 BRA `(.L_x_23) ;  /* 0x0000000000048947 */ /* 0x000fea0003800000 */
[----:B------:R-:W-:Y:S01]  /*1f90*/  BPT.TRAP 0x1 ;  /* 0x000000040000795c */ /* 0x000fe20000300000 */
.L_x_23:
[----:B------:R-:W-:-:S05]  /*1fa0*/  IMAD.SHL.U32 R170, R3, 0x4000, RZ ;  /* 0x0000400003aa7824 */ /* 0x000fca00078e00ff */
[----:B------:R-:W-:-:S05]  /*1fb0*/  LOP3.LUT R9, R170, R5, RZ, 0xfc, !PT ;  /* 0x00000005aa097212 */ /* 0x000fca00078efcff */
[----:B------:R-:W-:Y:S01]  /*1fc0*/  IMAD.IADD R9, R0, 0x1, R9 ;  /* 0x0000000100097824 */ /* 0x000fe200078e0209 */
[----:B------:R-:W-:Y:S06]  /*1fd0*/  @P1 BRA `(.L_x_24) ;  /* 0x0000000000081947 */ /* 0x000fec0003800000 */
[----:B------:R-:W0:Y:S02]  /*1fe0*/  SYNCS.PHASECHK.TRANS64.TRYWAIT P1, [R7+URZ], R8 ;  /* 0x00000008070075a7 */ /* 0x000e24000802017f */
[----:B0-----:R-:W-:Y:S05]  /*1ff0*/  @!P1 BRA `(.L_x_25) ;  /* 0x000000c400149947 */ /* 0x001fea0003800000 */
.L_x_24:
[--C-:B------:R-:W-:Y:S01]  /*2000*/  IMAD.IADD R21, R4, 0x1, R9.reuse ;  /* 0x0000000104157824 */ /* 0x100fe200078e0209 */
[----:B0-----:R-:W-:Y:S01]  /*2010*/  LDS.U8 R7, [R9+0x800] ;  /* 0x0008000009077984 */ /* 0x001fe20000000000 */
[----:B------:R-:W-:-:S03]  /*2020*/  IMAD.IADD R23, R6, 0x1, R9 ;  /* 0x0000000106177824 */ /* 0x000fc600078e0209 */
[----:B------:R-:W0:Y:S01]  /*2030*/  LDS.U8 R8, [R21+0x800] ;  /* 0x0008000015087984 */ /* 0x000e220000000000 */
[----:B------:R-:W-:-:S03]  /*2040*/  IMAD.IADD R157, R4, 0x1, R23 ;  /* 0x00000001049d7824 */ /* 0x000fc600078e0217 */
[----:B------:R-:W-:Y:S04]  /*2050*/  LDS.U8 R11, [R9+0x808] ;  /* 0x00080800090b7984 */ /* 0x000fe80000000000 */
[----:B------:R-:W-:Y:S04]  /*2060*/  LDS.U8 R13, [R9+0x1000] ;  /* 0x00100000090d7984 */ /* 0x000fe80000000000 */
[----:B------:R1:W-:Y:S04]  /*2070*/  LDS.U8 R15, [R9+0x1008] ;  /* 0x00100800090f7984 */ /* 0x0003e80000000000 */
[----:B------:R-:W2:Y:S04]  /*2080*/  LDS.U8 R12, [R21+0x808] ;  /* 0x00080800150c7984 */ /* 0x000ea80000000000 */
[----:B------:R-:W3:Y:S01]  /*2090*/  LDS.U8 R22, [R21+0x1000] ;  /* 0x0010000015167984 */ /* 0x000ee20000000000 */
[----:B-1----:R-:W1:Y:S03]  /*20a0*/  LDC R9, c[0x0][0x28c] ;  /* 0x0000a300ff097b82 */ /* 0x002e660000000800 */
[----:B------:R-:W4:Y:S04]  /*20b0*/  LDS.U8 R158, [R21+0x1008] ;  /* 0x00100800159e7984 */ /* 0x000f280000000000 */
[----:B------:R-:W4:Y:S04]  /*20c0*/  LDS.U8 R10, [R23+0x800] ;  /* 0x00080000170a7984 */ /* 0x000f280000000000 */
[----:B------:R-:W4:Y:S04]  /*20d0*/  LDS.U8 R14, [R23+0x808] ;  /* 0x00080800170e7984 */ /* 0x000f280000000000 */
[----:B------:R-:W4:Y:S04]  /*20e0*/  LDS.U8 R156, [R23+0x1000] ;  /* 0x00100000179c7984 */ /* 0x000f280000000000 */
[----:B------:R-:W4:Y:S01]  /*20f0*/  LDS.U8 R166, [R23+0x1008] ;  /* 0x0010080017a67984 */ /* 0x000f220000000000 */
[----:B0-----:R-:W-:-:S03]  /*2100*/  PRMT R7, R8, 0x7604, R7 ;  /* 0x0000760408077816 */ /* 0x001fc60000000007 */
[----:B------:R-:W0:Y:S01]  /*2110*/  LDS.U8 R160, [R157+0x800] ;  /* 0x000800009da07984 */ /* 0x000e220000000000 */
[----:B-1----:R-:W-:-:S03]  /*2120*/  ISETP.GE.AND P1, PT, R9, 0x101, PT ;  /* 0x000001010900780c */ /* 0x002fc60003f26270 */
[----:B------:R-:W1:Y:S04]  /*2130*/  LDS.U8 R20, [R157+0x808] ;  /* 0x000808009d147984 */ /* 0x000e680000000000 */
[----:B------:R-:W1:Y:S04]  /*2140*/  LDS.U8 R162, [R157+0x1000] ;  /* 0x001000009da27984 */ /* 0x000e680000000000 */
[----:B------:R-:W1:Y:S01]  /*2150*/  LDS.U8 R168, [R157+0x1008] ;  /* 0x001008009da87984 */ /* 0x000e620000000000 */
[----:B--2---:R-:W-:Y:S02]  /*2160*/  PRMT R11, R12, 0x7604, R11 ;  /* 0x000076040c0b7816 */ /* 0x004fe4000000000b */
[----:B---3--:R-:W-:-:S02]  /*2170*/  PRMT R13, R22, 0x7604, R13 ;  /* 0x00007604160d7816 */ /* 0x008fc4000000000d */
[----:B----4-:R-:W-:Y:S02]  /*2180*/  PRMT R15, R158, 0x7604, R15 ;  /* 0x000076049e0f7816 */ /* 0x010fe4000000000f */
[----:B------:R-:W-:Y:S02]  /*2190*/  PRMT R7, R10, 0x7054, R7 ;  /* 0x000070540a077816 */ /* 0x000fe40000000007 */
[----:B------:R-:W-:Y:S02]  /*21a0*/  PRMT R11, R14, 0x7054, R11 ;  /* 0x000070540e0b7816 */ /* 0x000fe4000000000b */
[----:B------:R-:W-:Y:S02]  /*21b0*/  PRMT R13, R156, 0x7054, R13 ;  /* 0x000070549c0d7816 */ /* 0x000fe4000000000d */
[----:B------:R-:W-:Y:S02]  /*21c0*/  PRMT R15, R166, 0x7054, R15 ;  /* 0x00007054a60f7816 */ /* 0x000fe4000000000f */
[----:B0-----:R-:W-:Y:S01]  /*21d0*/  PRMT R160, R160, 0x654, R7 ;  /* 0x00000654a0a07816 */ /* 0x001fe20000000007 */
[----:B------:R-:W-:Y:S01]  /*21e0*/  IMAD.U32 R7, RZ, RZ, UR39 ;  /* 0x00000027ff077e24 */ /* 0x000fe2000f8e00ff */
[----:B-1----:R-:W-:-:S02]  /*21f0*/  PRMT R161, R20, 0x654, R11 ;  /* 0x0000065414a17816 */ /* 0x002fc4000000000b */
[----:B------:R-:W-:Y:S02]  /*2200*/  PRMT R162, R162, 0x654, R13 ;  /* 0x00000654a2a27816 */ /* 0x000fe4000000000d */
[----:B------:R-:W-:Y:S01]  /*2210*/  PRMT R163, R168, 0x654, R15 ;  /* 0x00000654a8a37816 */ /* 0x000fe2000000000f */
[----:B------:R-:W-:Y:S06]  /*2220*/  @!P1 BRA `(.L_x_26) ;  /* 0x0000000800fc9947 */ /* 0x000fec0003800000 */
[----:B------:R-:W-:Y:S01]  /*2230*/  R2UR UR4, R3 ;  /* 0x00000000030472ca */ /* 0x000fe200000e0000 */
[----:B------:R-:W-:Y:S01]  /*2240*/  UIADD3 UR5, UR40, -0x1, URZ ;  /* 0xffffffff28057890 */ /* 0x000fe2000fffe03f */
[----:B------:R-:W-:-:S05]  /*2250*/  IMAD.U32 R7, RZ, RZ, UR39 ;  /* 0x00000027ff077e24 */ /* 0x000fca000f8e00ff */
[----:B------:R-:W-:-:S08]  /*2260*/  IMAD.U32 R8, RZ, RZ, UR5 ;  /* 0x00000005ff087e24 */ /* 0x000fd0000f8e00ff */
.L_x_34:
[----:B------:R-:W-:-:S04]  /*2270*/  UIADD3 UR5, UR4, 0x1, URZ ;  /* 0x0000000104057890 */ /* 0x000fc8000fffe03f */
[----:B------:R-:W-:-:S04]  /*2280*/  UISETP.NE.AND UP0, UPT, UR5, 0x4, UPT ;  /* 0x000000040500788c */ /* 0x000fc8000bf05270 */
[----:B------:R-:W-:Y:S02]  /*2290*/  USEL UR6, URZ, 0x1, UP0 ;  /* 0x000000013f067887 */ /* 0x000fe40008000000 */
[----:B------:R-:W-:-:S04]  /*22a0*/  USEL UR5, UR5, URZ, UP0 ;  /* 0x0000003f05057287 */ /* 0x000fc80008000000 */
[----:B------:R-:W-:Y:S02]  /*22b0*/  LOP3.LUT R165, R165, UR6, RZ, 0x3c, !PT ;  /* 0x00000006a5a57c12 */ /* 0x000fe4000f8e3cff */
[----:B------:R-:W-:Y:S01]  /*22c0*/  IMAD.U32 R3, RZ, RZ, UR5 ;  /* 0x00000005ff037e24 */ /* 0x000fe2000f8e00ff */
[----:B------:R-:W-:Y:S06]  /*22d0*/  @!P0 BRA `(.L_x_27) ;  /* 0x0000000000048947 */ /* 0x000fec0003800000 */
[----:B------:R-:W-:Y:S01]  /*22e0*/  BPT.TRAP 0x1 ;  /* 0x000000040000795c */ /* 0x000fe20000300000 */
.L_x_27:
[----:B------:R-:W0:Y:S01]  /*22f0*/  S2UR UR6, SR_CgaCtaId ;  /* 0x00000000000679c3 */ /* 0x000e220000008800 */
[----:B------:R-:W-:Y:S01]  /*2300*/  UMOV UR5, 0x400 ;  /* 0x0000040000057882 */ /* 0x000fe20000000000 */
[----:B------:R-:W-:Y:S01]  /*2310*/  SHF.L.U32 R9, R165, 0x1f, RZ ;  /* 0x0000001fa5097819 */ /* 0x000fe200000006ff */
[----:B------:R-:W-:Y:S01]  /*2320*/  UMOV UR11, 0x40000040 ;  /* 0x40000040000b7882 */ /* 0x000fe20000000000 */
[----:B0-----:R-:W-:Y:S02]  /*2330*/  ULEA UR5, UR6, UR5, 0x18 ;  /* 0x0000000506057291 */ /* 0x001fe4000f8ec03f */
[----:B------:R-:W-:Y:S02]  /*2340*/  ULEA UR6, UR4, UR7, 0xb ;  /* 0x0000000704067291 */ /* 0x000fe4000f8e583f */
[----:B------:R-:W-:Y:S02]  /*2350*/  USHF.L.U32 UR4, UR4, 0xe, URZ ;  /* 0x0000000e04047899 */ /* 0x000fe4000800063f */
[----:B------:R-:W-:-:S03]  /*2360*/  IMAD.U32 R0, RZ, RZ, UR5 ;  /* 0x00000005ff007e24 */ /* 0x000fc6000f8e00ff */
[----:B------:R-:W-:Y:S01]  /*2370*/  UMOV UR10, UR6 ;  /* 0x00000006000a7c82 */ /* 0x000fe20008000000 */
[----:B------:R-:W-:Y:S01]  /*2380*/  IMAD R10, R3, 0x8, R0 ;  /* 0x00000008030a7824 */ /* 0x000fe200078e0200 */
[----:B------:R-:W-:Y:S01]  /*2390*/  LOP3.LUT R11, R5, UR4, RZ, 0xfc, !PT ;  /* 0x00000004050b7c12 */ /* 0x000fe2000f8efcff */
[----:B------:R-:W-:Y:S02]  /*23a0*/  UIADD3 UR4, UR6, 0x2, URZ ;  /* 0x0000000206047890 */ /* 0x000fe4000fffe03f */
[----:B------:R0:W1:Y:S01]  /*23b0*/  SYNCS.PHASECHK.TRANS64.TRYWAIT P1, [R10+URZ], R9 ;  /* 0x000000090a0075a7 */ /* 0x000062000802017f */
[----:B------:R-:W-:Y:S01]  /*23c0*/  WARPGROUP.ARRIVE ;  /* 0x00000000000079c5 */ /* 0x000fe20000000000 */
[----:B------:R-:W-:-:S04]  /*23d0*/  IMAD.IADD R167, R0, 0x1, R11 ;  /* 0x0000000100a77824 */ /* 0x000fc800078e020b */
[--C-:B------:R-:W-:Y:S01]  /*23e0*/  IMAD.IADD R169, R4, 0x1, R167.reuse ;  /* 0x0000000104a97824 */ /* 0x100fe200078e02a7 */
[----:B------:R-:W-:Y:S01]  /*23f0*/  QGMMA.64x256x32.F32.E4M3.E4M3 R24, R160, gdesc[UR8], R24, gsb0 ;  /* 0x03e00008a0187df3 */ /* 0x000fe20008000818 */
[----:B------:R-:W-:Y:S01]  /*2400*/  IMAD.IADD R171, R6, 0x1, R167 ;  /* 0x0000000106ab7824 */ /* 0x000fe200078e02a7 */
[----:B------:R-:W-:Y:S01]  /*2410*/  UMOV UR10, UR4 ;  /* 0x00000004000a7c82 */ /* 0x000fe20008000000 */
[----:B------:R-:W-:Y:S02]  /*2420*/  UMOV UR11, 0x40000040 ;  /* 0x40000040000b7882 */ /* 0x000fe40000000000 */
[----:B------:R-:W-:Y:S01]  /*2430*/  IMAD.IADD R173, R4, 0x1, R171 ;  /* 0x0000000104ad7824 */ /* 0x000fe200078e02ab */
[----:B------:R-:W-:Y:S02]  /*2440*/  WARPGROUP.DEPBAR.LE gsb0, 0x0 ;  /* 0x00008000000079c5 */ /* 0x000fe40000010000 */
[----:B------:R-:W-:Y:S04]  /*2450*/  LDS.U8 R11, [R167+0x1800] ;  /* 0x00180000a70b7984 */ /* 0x000fe80000000000 */
[----:B------:R-:W2:Y:S04]  /*2460*/  LDS.U8 R12, [R169+0x1800] ;  /* 0x00180000a90c7984 */ /* 0x000ea80000000000 */
[----:B------:R-:W-:Y:S04]  /*2470*/  LDS.U8 R13, [R167+0x1808] ;  /* 0x00180800a70d7984 */ /* 0x000fe80000000000 */
[----:B------:R-:W3:Y:S04]  /*2480*/  LDS.U8 R20, [R169+0x1808] ;  /* 0x00180800a9147984 */ /* 0x000ee80000000000 */
[----:B------:R-:W-:Y:S04]  /*2490*/  LDS.U8 R15, [R167+0x2000] ;  /* 0x00200000a70f7984 */ /* 0x000fe80000000000 */
[----:B------:R-:W4:Y:S04]  /*24a0*/  LDS.U8 R158, [R169+0x2000] ;  /* 0x00200000a99e7984 */ /* 0x000f280000000000 */
[----:B------:R-:W-:Y:S04]  /*24b0*/  LDS.U8 R23, [R167+0x2008] ;  /* 0x00200800a7177984 */ /* 0x000fe80000000000 */
[----:B------:R-:W0:Y:S04]  /*24c0*/  LDS.U8 R166, [R169+0x2008] ;  /* 0x00200800a9a67984 */ /* 0x000e280000000000 */
[----:B------:R-:W1:Y:S04]  /*24d0*/  LDS.U8 R14, [R171+0x1800] ;  /* 0x00180000ab0e7984 */ /* 0x000e680000000000 */
[----:B------:R-:W1:Y:S04]  /*24e0*/  LDS.U8 R22, [R171+0x1808] ;  /* 0x00180800ab167984 */ /* 0x000e680000000000 */
[----:B------:R-:W1:Y:S04]  /*24f0*/  LDS.U8 R162, [R171+0x2000] ;  /* 0x00200000aba27984 */ /* 0x000e680000000000 */
[----:B------:R-:W1:Y:S01]  /*2500*/  LDS.U8 R168, [R171+0x2008] ;  /* 0x00200800aba87984 */ /* 0x000e620000000000 */
[----:B--2---:R-:W-:-:S03]  /*2510*/  PRMT R11, R12, 0x7604, R11 ;  /* 0x000076040c0b7816 */ /* 0x004fc6000000000b */
[----:B------:R-:W2:Y:S04]  /*2520*/  LDS.U8 R160, [R173+0x1800] ;  /* 0x00180000ada07984 */ /* 0x000ea80000000000 */
[----:B------:R-:W2:Y:S01]  /*2530*/  LDS.U8 R156, [R173+0x1808] ;  /* 0x00180800ad9c7984 */ /* 0x000ea20000000000 */
[----:B---3--:R-:W-:-:S03]  /*2540*/  PRMT R13, R20, 0x7604, R13 ;  /* 0x00007604140d7816 */ /* 0x008fc6000000000d */
[----:B------:R-:W3:Y:S04]  /*2550*/  LDS.U8 R21, [R173+0x2000] ;  /* 0x00200000ad157984 */ /* 0x000ee80000000000 */
[----:B------:R-:W3:Y:S01]  /*2560*/  LDS.U8 R170, [R173+0x2008] ;  /* 0x00200800adaa7984 */ /* 0x000ee20000000000 */
[----:B----4-:R-:W-:Y:S02]  /*2570*/  PRMT R15, R158, 0x7604, R15 ;  /* 0x000076049e0f7816 */ /* 0x010fe4000000000f */
[----:B0-----:R-:W-:Y:S02]  /*2580*/  PRMT R23, R166, 0x7604, R23 ;  /* 0x00007604a6177816 */ /* 0x001fe40000000017 */
[----:B-1----:R-:W-:Y:S02]  /*2590*/  PRMT R11, R14, 0x7054, R11 ;  /* 0x000070540e0b7816 */ /* 0x002fe4000000000b */
[----:B------:R-:W-:-:S02]  /*25a0*/  PRMT R13, R22, 0x7054, R13 ;  /* 0x00007054160d7816 */ /* 0x000fc4000000000d */
[----:B------:R-:W-:Y:S02]  /*25b0*/  PRMT R162, R162, 0x7054, R15 ;  /* 0x00007054a2a27816 */ /* 0x000fe4000000000f */
[----:B------:R-:W-:Y:S02]  /*25c0*/  PRMT R23, R168, 0x7054, R23 ;  /* 0x00007054a8177816 */ /* 0x000fe40000000017 */
[----:B--2---:R-:W-:Y:S02]  /*25d0*/  PRMT R160, R160, 0x654, R11 ;  /* 0x00000654a0a07816 */ /* 0x004fe4000000000b */
[----:B------:R-:W-:Y:S02]  /*25e0*/  PRMT R161, R156, 0x654, R13 ;  /* 0x000006549ca17816 */ /* 0x000fe4000000000d */
[----:B---3--:R-:W-:Y:S02]  /*25f0*/  PRMT R162, R21, 0x654, R162 ;  /* 0x0000065415a27816 */ /* 0x008fe400000000a2 */
[----:B------:R-:W-:-:S04]  /*2600*/  PRMT R163, R170, 0x654, R23 ;  /* 0x00000654aaa37816 */ /* 0x000fc80000000017 */
[----:B------:R-:W-:-:S06]  /*2610*/  WARPGROUP.ARRIVE ;  /* 0x00000000000079c5 */ /* 0x000fcc0000000000 */
[----:B------:R-:W-:Y:S03]  /*2620*/  QGMMA.64x256x32.F32.E4M3.E4M3 R24, R160, gdesc[UR8], R24, gsb0 ;  /* 0x03e00008a0187df3 */ /* 0x000fe60008000818 */
        /* <DEDUP_REMOVED lines=28> */
[----:B------:R-:W-:Y:S01]  /*27f0*/  PRMT R159, R172, 0x654, R21 ;  /* 0x00000654ac9f7816 */ /* 0x000fe20000000015 */
[----:B------:R-:W-:Y:S06]  /*2800*/  @!P0 BRA `(.L_x_28) ;  /* 0x0000000000048947 */ /* 0x000fec0003800000 */
[----:B------:R-:W-:Y:S01]  /*2810*/  BPT.TRAP 0x1 ;  /* 0x000000040000795c */ /* 0x000fe20000300000 */
.L_x_28:
[----:B------:R-:W-:Y:S01]  /*2820*/  IMAD R11, R7, 0x8, R0 ;  /* 0x00000008070b7824 */ /* 0x000fe200078e0200 */
[----:B------:R-:W-:-:S03]  /*2830*/  ISETP.GT.U32.AND P2, PT, R19, 0x1, PT ;  /* 0x000000011300780c */ /* 0x000fc60003f44070 */
[----:B------:R-:W-:-:S05]  /*2840*/  VIADD R11, R11, 0x20 ;  /* 0x000000200b0b7836 */ /* 0x000fca0000000000 */
[----:B------:R-:W-:-:S04]  /*2850*/  PRMT R11, RZ, 0x654, R11 ;  /* 0x00000654ff0b7816 */ /* 0x000fc8000000000b */
[----:B------:R0:W-:Y:S01]  /*2860*/  SYNCS.ARRIVE.TRANS64.RED.A1T0 RZ, [R11+URZ], RZ ;  /* 0x000000ff0bff79a7 */ /* 0x0001e2000810043f */
[----:B------:R-:W-:Y:S05]  /*2870*/  @P2 BRA `(.L_x_29) ;  /* 0x0000000000042947 */ /* 0x000fea0003800000 */
[----:B------:R-:W-:Y:S01]  /*2880*/  BPT.TRAP 0x1 ;  /* 0x000000040000795c */ /* 0x000fe20000300000 */
.L_x_29:
[----:B------:R-:W-:Y:S01]  /*2890*/  UIADD3 UR4, UR6, 0x4, URZ ;  /* 0x0000000406047890 */ /* 0x000fe2000fffe03f */
[----:B------:R-:W-:Y:S01]  /*28a0*/  WARPGROUP.ARRIVE ;  /* 0x00000000000079c5 */ /* 0x000fe20000000000 */
[----:B------:R-:W-:Y:S01]  /*28b0*/  UMOV UR11, 0x40000040 ;  /* 0x40000040000b7882 */ /* 0x000fe20000000000 */
[----:B------:R-:W-:-:S04]  /*28c0*/  VIADD R7, R7, 0x1 ;  /* 0x0000000107077836 */ /* 0x000fc80000000000 */
[----:B------:R-:W-:Y:S01]  /*28d0*/  UMOV UR10, UR4 ;  /* 0x00000004000a7c82 */ /* 0x000fe20008000000 */
[C---:B------:R-:W-:Y:S01]  /*28e0*/  ISETP.NE.AND P2, PT, R7.reuse, 0x4, PT ;  /* 0x000000040700780c */ /* 0x040fe20003f45270 */
[----:B------:R-:W-:Y:S03]  /*28f0*/  QGMMA.64x256x32.F32.E4M3.E4M3 R24, R156, gdesc[UR8], R24, gsb0 ;  /* 0x03e000089c187df3 */ /* 0x000fe60008000818 */
[----:B------:R-:W-:Y:S01]  /*2900*/  SEL R7, R7, RZ, P2 ;  /* 0x000000ff07077207 */ /* 0x000fe20001000000 */
[----:B------:R-:W-:Y:S02]  /*2910*/  WARPGROUP.DEPBAR.LE gsb0, 0x0 ;  /* 0x00008000000079c5 */ /* 0x000fe40000010000 */
[----:B------:R-:W-:Y:S04]  /*2920*/  LDS.U8 R13, [R167+0x3808] ;  /* 0x00380800a70d7984 */ /* 0x000fe80000000000 */
[----:B------:R-:W1:Y:S04]  /*2930*/  LDS.U8 R20, [R169+0x3808] ;  /* 0x00380800a9147984 */ /* 0x000e680000000000 */
[----:B0-----:R-:W-:Y:S04]  /*2940*/  LDS.U8 R11, [R167+0x3800] ;  /* 0x00380000a70b7984 */ /* 0x001fe80000000000 */
[----:B------:R-:W0:Y:S04]  /*2950*/  LDS.U8 R12, [R169+0x3800] ;  /* 0x00380000a90c7984 */ /* 0x000e280000000000 */
        /* <DEDUP_REMOVED lines=8> */
[----:B-1----:R-:W-:-:S03]  /*29e0*/  PRMT R13, R20, 0x7604, R13 ;  /* 0x00007604140d7816 */ /* 0x002fc6000000000d */
[----:B------:R-:W1:Y:S04]  /*29f0*/  LDS.U8 R158, [R173+0x3808] ;  /* 0x00380800ad9e7984 */ /* 0x000e680000000000 */
[----:B------:R-:W1:Y:S01]  /*2a00*/  LDS.U8 R156, [R173+0x3800] ;  /* 0x00380000ad9c7984 */ /* 0x000e620000000000 */
[----:B0-----:R-:W-:-:S03]  /*2a10*/  PRMT R11, R12, 0x7604, R11 ;  /* 0x000076040c0b7816 */ /* 0x001fc6000000000b */
[----:B------:R-:W0:Y:S04]  /*2a20*/  LDS.U8 R166, [R173+0x4000] ;  /* 0x00400000ada67984 */ /* 0x000e280000000000 */
[----:B------:R-:W0:Y:S01]  /*2a30*/  LDS.U8 R172, [R173+0x4008] ;  /* 0x00400800adac7984 */ /* 0x000e220000000000 */
[----:B--2---:R-:W-:Y:S02]  /*2a40*/  PRMT R15, R160, 0x7604, R15 ;  /* 0x00007604a00f7816 */ /* 0x004fe4000000000f */
[----:B---3--:R-:W-:Y:S02]  /*2a50*/  PRMT R21, R168, 0x7604, R21 ;  /* 0x00007604a8157816 */ /* 0x008fe40000000015 */
[----:B----4-:R-:W-:Y:S02]  /*2a60*/  PRMT R13, R22, 0x7054, R13 ;  /* 0x00007054160d7816 */ /* 0x010fe4000000000d */
[----:B------:R-:W-:-:S02]  /*2a70*/  PRMT R11, R14, 0x7054, R11 ;  /* 0x000070540e0b7816 */ /* 0x000fc4000000000b */
[----:B------:R-:W-:Y:S02]  /*2a80*/  PRMT R15, R162, 0x7054, R15 ;  /* 0x00007054a20f7816 */ /* 0x000fe4000000000f */
[----:B------:R-:W-:Y:S02]  /*2a90*/  PRMT R21, R170, 0x7054, R21 ;  /* 0x00007054aa157816 */ /* 0x000fe40000000015 */
[----:B-1----:R-:W-:Y:S02]  /*2aa0*/  PRMT R157, R158, 0x654, R13 ;  /* 0x000006549e9d7816 */ /* 0x002fe4000000000d */
[----:B------:R-:W-:Y:S02]  /*2ab0*/  PRMT R156, R156, 0x654, R11 ;  /* 0x000006549c9c7816 */ /* 0x000fe4000000000b */
[----:B0-----:R-:W-:Y:S02]  /*2ac0*/  PRMT R158, R166, 0x654, R15 ;  /* 0x00000654a69e7816 */ /* 0x001fe4000000000f */
[----:B------:R-:W-:Y:S01]  /*2ad0*/  PRMT R159, R172, 0x654, R21 ;  /* 0x00000654ac9f7816 */ /* 0x000fe20000000015 */
[----:B------:R-:W-:Y:S06]  /*2ae0*/  @!P0 BRA `(.L_x_30) ;  /* 0x0000000000048947 */ /* 0x000fec0003800000 */
[----:B------:R-:W-:Y:S01]  /*2af0*/  BPT.TRAP 0x1 ;  /* 0x000000040000795c */ /* 0x000fe20000300000 */
.L_x_30:
[----:B------:R-:W-:Y:S01]  /*2b00*/  IMAD.SHL.U32 R170, R3, 0x4000, RZ ;  /* 0x0000400003aa7824 */ /* 0x000fe200078e00ff */
[----:B------:R-:W-:Y:S04]  /*2b10*/  BSSY B0, `(.L_x_31) ;  /* 0x0000006000007945 */ /* 0x000fe80003800000 */
[----:B------:R-:W-:-:S05]  /*2b20*/  LOP3.LUT R11, R170, R5, RZ, 0xfc, !PT ;  /* 0x00000005aa0b7212 */ /* 0x000fca00078efcff */
[----:B------:R-:W-:Y:S01]  /*2b30*/  IMAD.IADD R21, R0, 0x1, R11 ;  /* 0x0000000100157824 */ /* 0x000fe200078e020b */
[----:B------:R-:W-:Y:S06]  /*2b40*/  @P1 BRA `(.L_x_32) ;  /* 0x0000000000081947 */ /* 0x000fec0003800000 */
[----:B------:R-:W0:Y:S02]  /*2b50*/  SYNCS.PHASECHK.TRANS64.TRYWAIT P1, [R10+URZ], R9 ;  /* 0x000000090a0075a7 */ /* 0x000e24000802017f */
[----:B0-----:R-:W-:Y:S05]  /*2b60*/  @!P1 BRA `(.L_x_33) ;  /* 0x000000b8004c9947 */ /* 0x001fea0003800000 */
.L_x_32:
[----:B------:R-:W-:Y:S05]  /*2b70*/  BSYNC B0 ;  /* 0x0000000000007941 */ /* 0x000fea0003800000 */
.L_x_31:
[--C-:B------:R-:W-:Y:S01]  /*2b80*/  IMAD.IADD R23, R4, 0x1, R21.reuse ;  /* 0x0000000104177824 */ /* 0x100fe200078e0215 */
[----:B0-----:R-:W-:Y:S01]  /*2b90*/  LDS.U8 R9, [R21+0x800] ;  /* 0x0008000015097984 */ /* 0x001fe20000000000 */
[----:B------:R-:W-:Y:S01]  /*2ba0*/  IMAD.IADD R161, R6, 0x1, R21 ;  /* 0x0000000106a17824 */ /* 0x000fe200078e0215 */
[----:B------:R-:W-:Y:S05]  /*2bb0*/  WARPSYNC.ALL ;  /* 0x0000000000007948 */ /* 0x000fea0003800000 */
[----:B------:R-:W-:Y:S01]  /*2bc0*/  LDS.U8 R11, [R21+0x808] ;  /* 0x00080800150b7984 */ /* 0x000fe20000000000 */
[----:B------:R-:W-:-:S03]  /*2bd0*/  IMAD.IADD R163, R4, 0x1, R161 ;  /* 0x0000000104a37824 */ /* 0x000fc600078e02a1 */
[----:B------:R-:W-:Y:S04]  /*2be0*/  LDS.U8 R13, [R21+0x1000] ;  /* 0x00100000150d7984 */ /* 0x000fe80000000000 */
[----:B------:R-:W-:Y:S04]  /*2bf0*/  LDS.U8 R15, [R21+0x1008] ;  /* 0x00100800150f7984 */ /* 0x000fe80000000000 */
[----:B------:R-:W0:Y:S04]  /*2c00*/  LDS.U8 R10, [R23+0x800] ;  /* 0x00080000170a7984 */ /* 0x000e280000000000 */
[----:B------:R-:W1:Y:S04]  /*2c10*/  LDS.U8 R14, [R23+0x808] ;  /* 0x00080800170e7984 */ /* 0x000e680000000000 */
[----:B------:R-:W2:Y:S04]  /*2c20*/  LDS.U8 R162, [R23+0x1000] ;  /* 0x0010000017a27984 */ /* 0x000ea80000000000 */
[----:B------:R-:W3:Y:S04]  /*2c30*/  LDS.U8 R172, [R23+0x1008] ;  /* 0x0010080017ac7984 */ /* 0x000ee80000000000 */
[----:B------:R-:W4:Y:S04]  /*2c40*/  LDS.U8 R12, [R161+0x800] ;  /* 0x00080000a10c7984 */ /* 0x000f280000000000 */
[----:B------:R-:W4:Y:S04]  /*2c50*/  LDS.U8 R20, [R161+0x808] ;  /* 0x00080800a1147984 */ /* 0x000f280000000000 */
[----:B------:R-:W4:Y:S04]  /*2c60*/  LDS.U8 R166, [R161+0x1000] ;  /* 0x00100000a1a67984 */ /* 0x000f280000000000 */
[----:B------:R-:W4:Y:S04]  /*2c70*/  LDS.U8 R174, [R161+0x1008] ;  /* 0x00100800a1ae7984 */ /* 0x000f280000000000 */
[----:B------:R-:W4:Y:S04]  /*2c80*/  LDS.U8 R160, [R163+0x800] ;  /* 0x00080000a3a07984 */ /* 0x000f280000000000 */
[----:B------:R-:W4:Y:S04]  /*2c90*/  LDS.U8 R22, [R163+0x808] ;  /* 0x00080800a3167984 */ /* 0x000f280000000000 */
[----:B------:R-:W4:Y:S01]  /*2ca0*/  LDS.U8 R168, [R163+0x1000] ;  /* 0x00100000a3a87984 */ /* 0x000f220000000000 */
[----:B0-----:R-:W-:-:S03]  /*2cb0*/  PRMT R9, R10, 0x7604, R9 ;  /* 0x000076040a097816 */ /* 0x001fc60000000009 */
[----:B------:R-:W0:Y:S01]  /*2cc0*/  LDS.U8 R176, [R163+0x1008] ;  /* 0x00100800a3b07984 */ /* 0x000e220000000000 */
[----:B-1----:R-:W-:Y:S02]  /*2cd0*/  PRMT R11, R14, 0x7604, R11 ;  /* 0x000076040e0b7816 */ /* 0x002fe4000000000b */
[----:B--2---:R-:W-:Y:S02]  /*2ce0*/  PRMT R13, R162, 0x7604, R13 ;  /* 0x00007604a20d7816 */ /* 0x004fe4000000000d */
[----:B---3--:R-:W-:Y:S02]  /*2cf0*/  PRMT R15, R172, 0x7604, R15 ;  /* 0x00007604ac0f7816 */ /* 0x008fe4000000000f */
[----:B----4-:R-:W-:Y:S02]  /*2d00*/  PRMT R9, R12, 0x7054, R9 ;  /* 0x000070540c097816 */ /* 0x010fe40000000009 */
[----:B------:R-:W-:Y:S02]  /*2d10*/  PRMT R11, R20, 0x7054, R11 ;  /* 0x00007054140b7816 */ /* 0x000fe4000000000b */
[----:B------:R-:W-:-:S02]  /*2d20*/  PRMT R13, R166, 0x7054, R13 ;  /* 0x00007054a60d7816 */ /* 0x000fc4000000000d */
[----:B------:R-:W-:Y:S02]  /*2d30*/  PRMT R15, R174, 0x7054, R15 ;  /* 0x00007054ae0f7816 */ /* 0x000fe4000000000f */
[----:B------:R-:W-:Y:S02]  /*2d40*/  PRMT R160, R160, 0x654, R9 ;  /* 0x00000654a0a07816 */ /* 0x000fe40000000009 */
[----:B------:R-:W-:Y:S02]  /*2d50*/  PRMT R161, R22, 0x654, R11 ;  /* 0x0000065416a17816 */ /* 0x000fe4000000000b */
[----:B------:R-:W-:Y:S02]  /*2d60*/  PRMT R162, R168, 0x654, R13 ;  /* 0x00000654a8a27816 */ /* 0x000fe4000000000d */
[----:B0-----:R-:W-:Y:S01]  /*2d70*/  PRMT R163, R176, 0x654, R15 ;  /* 0x00000654b0a37816 */ /* 0x001fe2000000000f */
[----:B------:R-:W-:Y:S01]  /*2d80*/  UIADD3 UR4, UR6, 0x6, URZ ;  /* 0x0000000606047890 */ /* 0x000fe2000fffe03f */
[----:B------:R-:W-:Y:S01]  /*2d90*/  WARPGROUP.ARRIVE ;  /* 0x00000000000079c5 */ /* 0x000fe20000000000 */
[----:B------:R-:W-:Y:S01]  /*2da0*/  UMOV UR11, 0x40000040 ;  /* 0x40000040000b7882 */ /* 0x000fe20000000000 */
[C---:B------:R-:W-:Y:S01]  /*2db0*/  ISETP.GT.AND P1, PT, R8.reuse, 0x2, PT ;  /* 0x000000020800780c */ /* 0x040fe20003f24270 */
[----:B------:R-:W-:-:S03]  /*2dc0*/  VIADD R8, R8, 0xffffffff ;  /* 0xffffffff08087836 */ /* 0x000fc60000000000 */
[----:B------:R-:W-:Y:S01]  /*2dd0*/  UMOV UR10, UR4 ;  /* 0x00000004000a7c82 */ /* 0x000fe20008000000 */
[----:B------:R-:W-:Y:S01]  /*2de0*/  R2UR UR4, R3 ;  /* 0x00000000030472ca */ /* 0x000fe200000e0000 */
[----:B------:R-:W-:Y:S03]  /*2df0*/  QGMMA.64x256x32.F32.E4M3.E4M3 R24, R156, gdesc[UR8], R24, gsb0 ;  /* 0x03e000089c187df3 */ /* 0x000fe60008000818 */
[----:B------:R-:W-:-:S04]  /*2e00*/  WARPGROUP.DEPBAR.LE gsb0, 0x0 ;  /* 0x00008000000079c5 */ /* 0x000fc80000010000 */
[----:B------:R-:W-:Y:S07]  /*2e10*/  @P1 BRA `(.L_x_34) ;  /* 0xfffffff400141947 */ /* 0x000fee000383ffff */
.L_x_26:
[----:B------:R-:W-:Y:S01]  /*2e20*/  IMAD.MOV.U32 R9, RZ, RZ, 0x40000040 ;  /* 0x40000040ff097424 */ /* 0x000fe200078e00ff */
[----:B------:R-:W-:Y:S01]  /*2e30*/  LEA R8, R3, UR7, 0xb ;  /* 0x0000000703087c11 */ /* 0x000fe2000f8e58ff */
[----:B------:R-:W-:Y:S01]  /*2e40*/  WARPGROUP.ARRIVE ;  /* 0x00000000000079c5 */ /* 0x000fe20000000000 */
[----:B------:R-:W-:Y:S01]  /*2e50*/  IADD3 R23, R0, R170, R5 ;  /* 0x000000aa00177210 */ /* 0x000fe20007ffe005 */
[----:B------:R-:W-:Y:S01]  /*2e60*/  IMAD.MOV.U32 R5, RZ, RZ, 0x40000040 ;  /* 0x40000040ff057424 */ /* 0x000fe200078e00ff */
[----:B------:R-:W-:Y:S02]  /*2e70*/  R2UR UR6, R8 ;  /* 0x00000000080672ca */ /* 0x000fe400000e0000 */
[----:B------:R-:W-:-:S13]  /*2e80*/  R2UR UR7, R9 ;  /* 0x00000000090772ca */ /* 0x000fda00000e0000 */
[----:B------:R-:W-:Y:S01]  /*2e90*/  QGMMA.64x256x32.F32.E4M3.E4M3 R24, R160, gdesc[UR4], R24, gsb0 ;  /* 0x03e00004a0187df3 */ /* 0x000fe20008000818 */
[----:B------:R-:W-:Y:S02]  /*2ea0*/  R2UR UR7, R5 ;  /* 0x00000000050772ca */ /* 0x000fe400000e0000 */
[----:B------:R-:W-:Y:S02]  /*2eb0*/  WARPGROUP.DEPBAR.LE gsb0, 0x0 ;  /* 0x00008000000079c5 */ /* 0x000fe40000010000 */
[--C-:B------:R-:W-:Y:S01]  /*2ec0*/  IMAD.IADD R161, R4, 0x1, R23.reuse ;  /* 0x0000000104a17824 */ /* 0x100fe200078e0217 */
[----:B------:R-:W-:Y:S01]  /*2ed0*/  LDS.U8 R3, [R23+0x1800] ;  /* 0x0018000017037984 */ /* 0x000fe20000000000 */
[----:B------:R-:W-:-:S03]  /*2ee0*/  IMAD.IADD R163, R6, 0x1, R23 ;  /* 0x0000000106a37824 */ /* 0x000fc600078e0217 */
[----:B------:R-:W-:Y:S01]  /*2ef0*/  LDS.U8 R11, [R23+0x1808] ;  /* 0x00180800170b7984 */ /* 0x000fe20000000000 */
[----:B------:R-:W-:Y:S02]  /*2f00*/  IMAD.IADD R165, R4, 0x1, R163 ;  /* 0x0000000104a57824 */ /* 0x000fe400078e02a3 */
[----:B------:R-:W-:Y:S01]  /*2f10*/  VIADD R4, R8, 0x2 ;  /* 0x0000000208047836 */ /* 0x000fe20000000000 */
[----:B------:R-:W-:Y:S04]  /*2f20*/  LDS.U8 R13, [R23+0x2000] ;  /* 0x00200000170d7984 */ /* 0x000fe80000000000 */
[----:B------:R-:W-:Y:S01]  /*2f30*/  LDS.U8 R21, [R23+0x2008] ;  /* 0x0020080017157984 */ /* 0x000fe20000000000 */
[----:B------:R-:W-:-:S03]  /*2f40*/  R2UR UR6, R4 ;  /* 0x00000000040672ca */ /* 0x000fc600000e0000 */
        /* <DEDUP_REMOVED lines=23> */
[----:B0-----:R-:W-:-:S04]  /*30c0*/  PRMT R159, R166, 0x654, R21 ;  /* 0x00000654a69f7816 */ /* 0x001fc80000000015 */
[----:B------:R-:W-:-:S06]  /*30d0*/  WARPGROUP.ARRIVE ;  /* 0x00000000000079c5 */ /* 0x000fcc0000000000 */
[----:B------:R-:W-:Y:S03]  /*30e0*/  QGMMA.64x256x32.F32.E4M3.E4M3 R24, R156, gdesc[UR4], R24, gsb0 ;  /* 0x03e000049c187df3 */ /* 0x000fe60008000818 */
[----:B------:R-:W-:Y:S02]  /*30f0*/  WARPGROUP.DEPBAR.LE gsb0, 0x0 ;  /* 0x00008000000079c5 */ /* 0x000fe40000010000 */
[----:B------:R-:W-:Y:S04]  /*3100*/  LDS.U8 R3, [R23+0x2800] ;  /* 0x0028000017037984 */ /* 0x000fe80000000000 */
[----:B------:R-:W-:Y:S04]  /*3110*/  LDS.U8 R5, [R23+0x2808] ;  /* 0x0028080017057984 */ /* 0x000fe80000000000 */
        /* <DEDUP_REMOVED lines=26> */
[----:B------:R-:W-:Y:S06]  /*32c0*/  @!P0 BRA `(.L_x_35) ;  /* 0x0000000000048947 */ /* 0x000fec0003800000 */
[----:B------:R-:W-:Y:S01]  /*32d0*/  BPT.TRAP 0x1 ;  /* 0x000000040000795c */ /* 0x000fe20000300000 */
.L_x_35:
[----:B------:R-:W-:Y:S01]  /*32e0*/  IMAD R7, R7, 0x8, R0 ;  /* 0x0000000807077824 */ /* 0x000fe200078e0200 */
[----:B------:R-:W-:-:S03]  /*32f0*/  ISETP.GT.U32.AND P1, PT, R19, 0x1, PT ;  /* 0x000000011300780c */ /* 0x000fc60003f24070 */
[----:B------:R-:W-:-:S05]  /*3300*/  VIADD R7, R7, 0x20 ;  /* 0x0000002007077836 */ /* 0x000fca0000000000 */
[----:B------:R-:W-:-:S04]  /*3310*/  PRMT R7, RZ, 0x654, R7 ;  /* 0x00000654ff077816 */ /* 0x000fc80000000007 */
[----:B------:R0:W-:Y:S01]  /*3320*/  SYNCS.ARRIVE.TRANS64.RED.A1T0 RZ, [R7+URZ], RZ ;  /* 0x000000ff07ff79a7 */ /* 0x0001e2000810043f */
[----:B------:R-:W-:Y:S05]  /*3330*/  @P1 BRA `(.L_x_36) ;  /* 0x0000000000041947 */ /* 0x000fea0003800000 */
[----:B------:R-:W-:Y:S01]  /*3340*/  BPT.TRAP 0x1 ;  /* 0x000000040000795c */ /* 0x000fe20000300000 */
.L_x_36:
[C---:B------:R-:W-:Y:S01]  /*3350*/  VIADD R4, R8.reuse, 0x4 ;  /* 0x0000000408047836 */ /* 0x040fe20000000000 */
[----:B------:R-:W-:Y:S01]  /*3360*/  WARPGROUP.ARRIVE ;  /* 0x00000000000079c5 */ /* 0x000fe20000000000 */
[----:B------:R-:W-:Y:S02]  /*3370*/  IMAD.MOV.U32 R5, RZ, RZ, 0x40000040 ;  /* 0x40000040ff057424 */ /* 0x000fe400078e00ff */
[----:B------:R-:W-:Y:S01]  /*3380*/  VIADD R8, R8, 0x6 ;  /* 0x0000000608087836 */ /* 0x000fe20000000000 */
[----:B------:R-:W-:Y:S01]  /*3390*/  R2UR UR6, R4 ;  /* 0x00000000040672ca */ /* 0x000fe200000e0000 */
[----:B------:R-:W-:Y:S01]  /*33a0*/  IMAD.MOV.U32 R9, RZ, RZ, 0x40000040 ;  /* 0x40000040ff097424 */ /* 0x000fe200078e00ff */
[----:B------:R-:W-:-:S13]  /*33b0*/  R2UR UR7, R5 ;  /* 0x00000000050772ca */ /* 0x000fda00000e0000 */
[----:B------:R-:W-:Y:S01]  /*33c0*/  QGMMA.64x256x32.F32.E4M3.E4M3 R24, R156, gdesc[UR4], R24, gsb0 ;  /* 0x03e000049c187df3 */ /* 0x000fe20008000818 */
[----:B------:R-:W-:Y:S02]  /*33d0*/  R2UR UR6, R8 ;  /* 0x00000000080672ca */ /* 0x000fe400000e0000 */
[----:B------:R-:W-:Y:S01]  /*33e0*/  R2UR UR7, R9 ;  /* 0x00000000090772ca */ /* 0x000fe200000e0000 */
[----:B------:R-:W-:Y:S02]  /*33f0*/  WARPGROUP.DEPBAR.LE gsb0, 0x0 ;  /* 0x00008000000079c5 */ /* 0x000fe40000010000 */
[----:B------:R-:W-:Y:S04]  /*3400*/  LDS.U8 R3, [R23+0x3800] ;  /* 0x0038000017037984 */ /* 0x000fe80000000000 */
[----:B------:R-:W-:Y:S04]  /*3410*/  LDS.U8 R5, [R23+0x3808] ;  /* 0x0038080017057984 */ /* 0x000fe80000000000 */
[----:B0-----:R-:W-:Y:S04]  /*3420*/  LDS.U8 R7, [R23+0x4000] ;  /* 0x0040000017077984 */ /* 0x001fe80000000000 */
        /* <DEDUP_REMOVED lines=28> */
.L_x_22:
[----:B------:R-:W-:Y:S05]  /*35f0*/  @!P0 BRA `(.L_x_37) ;  /* 0x0000000000048947 */ /* 0x000fea0003800000 */
[----:B------:R-:W-:Y:S01]  /*3600*/  BPT.TRAP 0x1 ;  /* 0x000000040000795c */ /* 0x000fe20000300000 */
.L_x_37:
[----:B------:R-:W-:Y:S01]  /*3610*/  UIADD3 UR39, UR40, UR39, URZ ;  /* 0x0000002728277290 */ /* 0x000fe2000fffe03f */
[----:B------:R-:W-:-:S03]  /*3620*/  ISETP.GT.U32.AND P0, PT, R19, 0x1, PT ;  /* 0x000000011300780c */ /* 0x000fc60003f04070 */
[----:B------:R-:W-:-:S04]  /*3630*/  ULEA UR4, UR39, 0xfffffff8, 0x3 ;  /* 0xfffffff827047891 */ /* 0x000fc8000f8e183f */
[----:B------:R-:W-:-:S06]  /*3640*/  ULOP3.LUT UR4, UR4, 0x18, URZ, 0xc0, !UPT ;  /* 0x0000001804047892 */ /* 0x000fcc000f8ec03f */
[----:B------:R-:W-:-:S05]  /*3650*/  IMAD.U32 R3, RZ, RZ, UR4 ;  /* 0x00000004ff037e24 */ /* 0x000fca000f8e00ff */
[----:B------:R-:W-:-:S04]  /*3660*/  IADD3 R0, R0, 0x20, R3 ;  /* 0x0000002000007810 */ /* 0x000fc80007ffe003 */
[----:B------:R-:W-:-:S04]  /*3670*/  PRMT R0, RZ, 0x654, R0 ;  /* 0x00000654ff007816 */ /* 0x000fc80000000000 */
[----:B------:R0:W-:Y:S01]  /*3680*/  SYNCS.ARRIVE.TRANS64.RED.A1T0 RZ, [R0+URZ], RZ ;  /* 0x000000ff00ff79a7 */ /* 0x0001e2000810043f */
[----:B------:R-:W-:Y:S05]  /*3690*/  @P0 BRA `(.L_x_38) ;  /* 0x0000000000040947 */ /* 0x000fea0003800000 */
[----:B------:R-:W-:Y:S01]  /*36a0*/  BPT.TRAP 0x1 ;  /* 0x000000040000795c */ /* 0x000fe20000300000 */
.L_x_38:
[----:B------:R-:W1:Y:S01]  /*36b0*/  LDC R9, c[0x0][0x288] ;  /* 0x0000a200ff097b82 */ /* 0x000e620000000800 */
[--C-:B0-----:R-:W-:Y:S01]  /*36c0*/  SHF.R.U32.HI R0, RZ, 0x2, R18.reuse ;  /* 0x00000002ff007819 */ /* 0x101fe20000011612 */
[----:B------:R-:W-:Y:S01]  /*36d0*/  USHF.R.U32.HI UR4, URZ, 0x2, UR39 ;  /* 0x000000023f047899 */ /* 0x000fe20008011627 */
[----:B------:R-:W-:Y:S01]  /*36e0*/  SHF.R.U32.HI R4, RZ, 0x7, R18 ;  /* 0x00000007ff047819 */ /* 0x000fe20000011612 */
[----:B------:R-:W-:Y:S01]  /*36f0*/  ULDC UR8, c[0x0][0x284] ;  /* 0x0000a10000087ab9 */ /* 0x000fe20000000800 */
[----:B------:R-:W-:Y:S01]  /*3700*/  LOP3.LUT R3, R18, 0x60, RZ, 0xc0, !PT ;  /* 0x0000006012037812 */ /* 0x000fe200078ec0ff */
[----:B------:R-:W-:Y:S01]  /*3710*/  ULOP3.LUT UR4, UR4, 0x1, URZ, 0xc0, !UPT ;  /* 0x0000000104047892 */ /* 0x000fe2000f8ec03f */
[----:B------:R-:W-:Y:S01]  /*3720*/  LOP3.LUT R7, R0, 0x7, RZ, 0xc0, !PT ;  /* 0x0000000700077812 */ /* 0x000fe200078ec0ff */
[----:B------:R-:W-:Y:S01]  /*3730*/  UISETP.GT.U32.AND UP1, UPT, UR39, 0x3, UPT ;  /* 0x000000032700788c */ /* 0x000fe2000bf24070 */
[----:B------:R-:W-:Y:S01]  /*3740*/  LOP3.LUT R0, R4, 0x1, RZ, 0xc0, !PT ;  /* 0x0000000104007812 */ /* 0x000fe200078ec0ff */
[----:B------:R-:W-:Y:S01]  /*3750*/  IMAD.SHL.U32 R4, R18, 0x2, RZ ;  /* 0x0000000212047824 */ /* 0x000fe200078e00ff */
[----:B------:R-:W-:Y:S01]  /*3760*/  SHF.R.U32.HI R6, RZ, 0x1, R3 ;  /* 0x00000001ff067819 */ /* 0x000fe20000011603 */
[----:B------:R-:W-:Y:S01]  /*3770*/  UISETP.NE.U32.AND UP0, UPT, UR4, 0x1, UPT ;  /* 0x000000010400788c */ /* 0x000fe2000bf05070 */
[----:B------:R-:W-:Y:S01]  /*3780*/  SHF.R.S32.HI R14, RZ, 0x1f, R152 ;  /* 0x0000001fff0e7819 */ /* 0x000fe20000011498 */
[----:B------:R-:W-:Y:S01]  /*3790*/  IMAD.SHL.U32 R8, R0, 0x40, RZ ;  /* 0x0000004000087824 */ /* 0x000fe200078e00ff */
[--C-:B------:R-:W-:Y:S01]  /*37a0*/  IADD3 R5, RZ, -R6, -R7.reuse ;  /* 0x80000006ff057210 */ /* 0x100fe20007ffe807 */
[----:B------:R-:W-:Y:S01]  /*37b0*/  ULDC.64 UR6, c[0x0][0x5d0] ;  /* 0x0001740000067ab9 */ /* 0x000fe20000000a00 */
[----:B------:R-:W-:Y:S01]  /*37c0*/  LOP3.LUT R4, R4, 0x6, RZ, 0xc0, !PT ;  /* 0x0000000604047812 */ /* 0x000fe200078ec0ff */
[----:B------:R-:W-:Y:S01]  /*37d0*/  UISETP.LT.U32.AND UP1, UPT, UR40, 0x4, UP1 ;  /* 0x000000042800788c */ /* 0x000fe20008f21070 */
[----:B------:R-:W-:Y:S01]  /*37e0*/  LOP3.LUT R3, R8, 0x40, R7, 0xe2, !PT ;  /* 0x0000004008037812 */ /* 0x000fe200078ee207 */
[----:B------:R-:W-:Y:S01]  /*37f0*/  IMAD R7, R0, -0x40, R5 ;  /* 0xffffffc000077824 */ /* 0x000fe200078e0205 */
[----:B------:R-:W-:Y:S01]  /*3800*/  LOP3.LUT R0, R18, 0x3, RZ, 0xc0, !PT ;  /* 0x0000000312007812 */ /* 0x000fe200078ec0ff */
[----:B------:R-:W-:Y:S01]  /*3810*/  UISETP.GT.U32.AND UP0, UPT, UR40, 0x3, !UP0 ;  /* 0x000000032800788c */ /* 0x000fe2000c704070 */
[----:B------:R-:W-:Y:S01]  /*3820*/  PRMT R8, R4, 0x6540, R153 ;  /* 0x0000654004087816 */ /* 0x000fe20000000099 */
[----:B------:R-:W-:Y:S01]  /*3830*/  IMAD.SHL.U32 R153, R153, 0x100, RZ ;  /* 0x0000010099997824 */ /* 0x000fe200078e00ff */
[----:B------:R-:W-:Y:S01]  /*3840*/  USEL UR5, URZ, 0x1, !UP1 ;  /* 0x000000013f057887 */ /* 0x000fe2000c800000 */
[----:B-1----:R-:W-:Y:S01]  /*3850*/  IMAD R12, R0, -0x2, R9 ;  /* 0xfffffffe000c7824 */ /* 0x002fe200078e0209 */
[----:B------:R-:W-:Y:S01]  /*3860*/  USEL UR4, URZ, 0x1, !UP0 ;  /* 0x000000013f047887 */ /* 0x000fe2000c000000 */
[----:B------:R-:W-:Y:S01]  /*3870*/  IMAD.SHL.U32 R0, R154, 0x80, RZ ;  /* 0x000000809a007824 */ /* 0x000fe200078e00ff */
[----:B------:R-:W-:Y:S01]  /*3880*/  ISETP.GE.AND P0, PT, R153, R9, PT ;  /* 0x000000099900720c */ /* 0x000fe20003f06270 */
[----:B------:R-:W-:Y:S01]  /*3890*/  IMAD R5, R14, UR6, RZ ;  /* 0x000000060e057c24 */ /* 0x000fe2000f8e02ff */
[--C-:B------:R-:W-:Y:S01]  /*38a0*/  SHF.R.S32.HI R9, RZ, 0x1f, R8.reuse ;  /* 0x0000001fff097819 */ /* 0x100fe20000011408 */
[----:B------:R-:W-:Y:S01]  /*38b0*/  IMAD.WIDE R10, R154, 0x80, RZ ;  /* 0x000000809a0a7825 */ /* 0x000fe200078e02ff */
[C---:B------:R-:W-:Y:S01]  /*38c0*/  ISETP.GE.OR P0, PT, R0.reuse, UR8, P0 ;  /* 0x0000000800007c0c */ /* 0x040fe20008706670 */
[----:B------:R-:W-:Y:S01]  /*38d0*/  ULOP3.LUT UR39, UR39, 0x3, URZ, 0xc0, !UPT ;  /* 0x0000000327277892 */ /* 0x000fe2000f8ec03f */
[----:B------:R-:W-:Y:S01]  /*38e0*/  IADD3 R156, -R0, UR8, R7 ;  /* 0x00000008009c7c10 */ /* 0x000fe2000fffe107 */
[C---:B------:R-:W-:Y:S01]  /*38f0*/  IMAD R13, R152.reuse, UR7, R5 ;  /* 0x00000007980d7c24 */ /* 0x040fe2000f8e0205 */
[----:B------:R-:W-:Y:S01]  /*3900*/  ULOP3.LUT UR38, UR4, UR38, UR5, 0x96, !UPT ;  /* 0x0000002604267292 */ /* 0x000fe2000f8e9605 */
[----:B------:R-:W-:Y:S01]  /*3910*/  IMAD.WIDE.U32 R4, R152, UR6, R8 ;  /* 0x0000000698047c25 */ /* 0x000fe2000f8e0008 */
[----:B------:R-:W-:-:S03]  /*3920*/  LOP3.LUT R15, R10, R3, R6, 0xfe, !PT ;  /* 0x000000030a0f7212 */ /* 0x000fc600078efe06 */
[----:B------:R-:W-:Y:S02]  /*3930*/  IMAD.IADD R5, R5, 0x1, R13 ;  /* 0x0000000105057824 */ /* 0x000fe400078e020d */
[----:B------:R-:W-:Y:S02]  /*3940*/  IMAD.IADD R0, R12, 0x1, -R153 ;  /* 0x000000010c007824 */ /* 0x000fe400078e0a99 */
[----:B------:R-:W-:Y:S01]  /*3950*/  IMAD.MOV.U32 R154, RZ, RZ, -0x1 ;  /* 0xffffffffff9a7424 */ /* 0x000fe200078e00ff */
[----:B------:R-:W-:Y:S06]  /*3960*/  @P0 BRA `(.L_x_39) ;  /* 0x0000008800a40947 */ /* 0x000fec0003800000 */
[----:B------:R-:W0:Y:S01]  /*3970*/  LDC.64 R12, c[0x0][0x5c8] ;  /* 0x00017200ff0c7b82 */ /* 0x000e220000000a00 */
[----:B------:R-:W-:Y:S01]  /*3980*/  ULDC.64 UR4, c[0x0][0x5c0] ;  /* 0x0001700000047ab9 */ /* 0x000fe20000000a00 */
[----:B------:R-:W-:Y:S01]  /*3990*/  BSSY B0, `(.L_x_39) ;  /* 0x00008a6000007945 */ /* 0x000fe20003800000 */
[-C--:B0-----:R-:W-:Y:S02]  /*39a0*/  IMAD R6, R11, R12.reuse, RZ ;  /* 0x0000000c0b067224 */ /* 0x081fe400078e02ff */
[----:B------:R-:W-:-:S04]  /*39b0*/  IMAD.WIDE.U32 R4, R15, R12, R4 ;  /* 0x0000000c0f047225 */ /* 0x000fc800078e0004 */
[----:B------:R-:W-:Y:S01]  /*39c0*/  IMAD R7, R15, R13, R6 ;  /* 0x0000000d0f077224 */ /* 0x000fe200078e0206 */
[----:B------:R-:W-:Y:S02]  /*39d0*/  LEA R3, P0, R12, R4, 0x3 ;  /* 0x000000040c037211 */ /* 0x000fe400078018ff */
[----:B------:R-:W-:Y:S01]  /*39e0*/  IADD3 R6, P1, R4, UR4, RZ ;  /* 0x0000000404067c10 */ /* 0x000fe2000ff3e0ff */
[----:B------:R-:W-:Y:S01]  /*39f0*/  IMAD.IADD R7, R5, 0x1, R7 ;  /* 0x0000000105077824 */ /* 0x000fe200078e0207 */
[----:B------:R-:W-:-:S04]  /*3a00*/  IADD3 R4, P2, R3, UR4, RZ ;  /* 0x0000000403047c10 */ /* 0x000fc8000ff5e0ff */
[----:B------:R-:W-:Y:S02]  /*3a10*/  LEA.HI.X R3, R12, R7, R13, 0x3, P0 ;  /* 0x000000070c037211 */ /* 0x000fe400000f1c0d */
[----:B-----5:R-:W-:Y:S02]  /*3a20*/  FSETP.NEU.AND P0, PT, R164, RZ, PT ;  /* 0x000000ffa400720b */ /* 0x020fe40003f0d000 */
[----:B------:R-:W-:Y:S02]  /*3a30*/  IADD3.X R7, R7, UR5, RZ, P1, !PT ;  /* 0x0000000507077c10 */ /* 0x000fe40008ffe4ff */
[----:B------:R-:W-:-:S09]  /*3a40*/  IADD3.X R5, R3, UR5, RZ, P2, !PT ;  /* 0x0000000503057c10 */ /* 0x000fd200097fe4ff */
[----:B------:R-:W-:Y:S05]  /*3a50*/  @!P0 BRA `(.L_x_40) ;  /* 0x00000068005c8947 */ /* 0x000fea0003800000 */
[----:B------:R-:W0:Y:S01]  /*3a60*/  LDC.64 R20, c[0x0][0x5b0] ;  /* 0x00016c00ff147b82 */ /* 0x000e220000000a00 */
[----:B------:R-:W-:Y:S01]  /*3a70*/  ULDC.64 UR4, c[0x0][0x5b8] ;  /* 0x00016e0000047ab9 */ /* 0x000fe20000000a00 */
[----:B------:R-:W-:Y:S01]  /*3a80*/  ISETP.GE.AND P0, PT, R156, 0x1, PT ;  /* 0x000000019c00780c */ /* 0x000fe20003f06270 */
[----:B------:R-:W-:Y:S01]  /*3a90*/  IMAD R3, R14, UR4, RZ ;  /* 0x000000040e037c24 */ /* 0x000fe2000f8e02ff */
[----:B------:R-:W-:Y:S01]  /*3aa0*/  BSSY B1, `(.L_x_41) ;  /* 0x000000e000017945 */ /* 0x000fe20003800000 */
[----:B------:R-:W-:Y:S01]  /*3ab0*/  IMAD.WIDE.U32 R12, R152, UR4, R8 ;  /* 0x00000004980c7c25 */ /* 0x000fe2000f8e0008 */
[----:B------:R-:W-:Y:S02]  /*3ac0*/  ISETP.LT.OR P3, PT, R0, 0x1, !P0 ;  /* 0x000000010000780c */ /* 0x000fe40004761670 */
[----:B------:R-:W1:Y:S01]  /*3ad0*/  LDC.64 R22, c[0x0][0x5a8] ;  /* 0x00016a00ff167b82 */ /* 0x000e620000000a00 */
[----:B------:R-:W-:-:S04]  /*3ae0*/  IMAD R3, R152, UR5, R3 ;  /* 0x0000000598037c24 */ /* 0x000fc8000f8e0203 */
[--C-:B------:R-:W-:Y:S01]  /*3af0*/  IMAD.IADD R13, R13, 0x1, R3.reuse ;  /* 0x000000010d0d7824 */ /* 0x100fe200078e0203 */
[----:B------:R-:W-:Y:S01]  /*3b00*/  PRMT R3, RZ, 0x7610, R3 ;  /* 0x00007610ff037816 */ /* 0x000fe20000000003 */
[-C--:B0-----:R-:W-:Y:S02]  /*3b10*/  IMAD R14, R11, R20.reuse, RZ ;  /* 0x000000140b0e7224 */ /* 0x081fe400078e02ff */
[----:B------:R-:W-:-:S04]  /*3b20*/  IMAD.WIDE.U32 R8, R15, R20, R12 ;  /* 0x000000140f087225 */ /* 0x000fc800078e000c */
[----:B------:R-:W-:Y:S01]  /*3b30*/  IMAD R14, R15, R21, R14 ;  /* 0x000000150f0e7224 */ /* 0x000fe200078e020e */
[----:B-1----:R-:W-:-:S04]  /*3b40*/  IADD3 R8, P1, R8, R22, RZ ;  /* 0x0000001608087210 */ /* 0x002fc80007f3e0ff */
[----:B------:R-:W-:Y:S01]  /*3b50*/  IADD3.X R9, R23, R9, R14, P1, !PT ;  /* 0x0000000917097210 */ /* 0x000fe20000ffe40e */
[----:B------:R-:W-:Y:S08]  /*3b60*/  @P3 BRA `(.L_x_42) ;  /* 0x0000000000043947 */ /* 0x000ff00003800000 */
[----:B------:R0:W5:Y:S02]  /*3b70*/  LDG.E.U8 R3, desc[UR36][R8.64] ;  /* 0x0000002408037981 */ /* 0x000164000c1e1100 */
.L_x_42:
[----:B------:R-:W-:Y:S05]  /*3b80*/  BSYNC B1 ;  /* 0x0000000000017941 */ /* 0x000fea0003800000 */
.L_x_41:
[----:B-----5:R-:W-:Y:S01]  /*3b90*/  LOP3.LUT R3, R3, 0xff, RZ, 0xc0, !PT ;  /* 0x000000ff03037812 */ /* 0x020fe200078ec0ff */
[----:B------:R-:W-:Y:S01]  /*3ba0*/  BSSY B1, `(.L_x_43) ;  /* 0x000000b000017945 */ /* 0x000fe20003800000 */
[----:B------:R-:W-:Y:S02]  /*3bb0*/  ISETP.LT.OR P2, PT, R0, 0x2, !P0 ;  /* 0x000000020000780c */ /* 0x000fe40004741670 */
[----:B------:R-:W-:-:S05]  /*3bc0*/  F2FP.F16.E4M3.UNPACK_B R3, R3 ;  /* 0x00000003ff03723e */ /* 0x000fca00020006ff */
[----:B------:R-:W-:-:S05]  /*3bd0*/  HADD2.F32 R3, -RZ, R3.H0_H0 ;  /* 0x20000003ff037230 */ /* 0x000fca0000004100 */
[----:B------:R-:W-:-:S04]  /*3be0*/  FMUL R3, R3, R164 ;  /* 0x000000a403037220 */ /* 0x000fc80000400000 */
[----:B------:R-:W-:-:S05]  /*3bf0*/  FFMA R3, R24, R155, R3 ;  /* 0x0000009b18037223 */ /* 0x000fca0000000003 */
[----:B------:R-:W-:Y:S02]  /*3c00*/  F2FP.SATFINITE.E4M3.F32.PACK_AB_MERGE_C R153, RZ, R3, RZ ;  /* 0x00000003ff99723e */ /* 0x000fe400048070ff */
[----:B------:R-:W-:-:S03]  /*3c10*/  PRMT R3, RZ, 0x7610, R3 ;  /* 0x00007610ff037816 */ /* 0x000fc60000000003 */
[----:B------:R1:W-:Y:S01]  /*3c20*/  @!P3 STG.E.U8 desc[UR36][R6.64], R153 ;  /* 0x000000990600b986 */ /* 0x0003e2000c101124 */
[----:B------:R-:W-:Y:S05]  /*3c30*/  @P2 BRA `(.L_x_44) ;  /* 0x0000000000042947 */ /* 0x000fea0003800000 */
[----:B------:R2:W5:Y:S02]  /*3c40*/  LDG.E.U8 R3, desc[UR36][R8.64+0x1] ;  /* 0x0000012408037981 */ /* 0x000564000c1e1100 */
.L_x_44:
[----:B------:R-:W-:Y:S05]  /*3c50*/  BSYNC B1 ;  /* 0x0000000000017941 */ /* 0x000fea0003800000 */
.L_x_43:
[----:B-----5:R-:W-:Y:S01]  /*3c60*/  LOP3.LUT R3, R3, 0xff, RZ, 0xc0, !PT ;  /* 0x000000ff03037812 */ /* 0x020fe200078ec0ff */
[----:B------:R-:W-:Y:S01]  /*3c70*/  BSSY B1, `(.L_x_45) ;  /* 0x0000013000017945 */ /* 0x000fe20003800000 */
[----:B------:R-:W-:Y:S02]  /*3c80*/  IADD3 R15, P1, R15, 0x8, RZ ;  /* 0x000000080f0f7810 */ /* 0x000fe40007f3e0ff */
[----:B------:R-:W-:-:S03]  /*3c90*/  F2FP.F16.E4M3.UNPACK_B R3, R3 ;  /* 0x00000003ff03723e */ /* 0x000fc600020006ff */
[----:B------:R-:W-:Y:S01]  /*3ca0*/  IMAD.X R11, RZ, RZ, R11, P1 ;  /* 0x000000ffff0b7224 */ /* 0x000fe200008e060b */
[----:B------:R-:W-:Y:S01]  /*3cb0*/  ISETP.GE.AND P1, PT, R156, 0x9, PT ;  /* 0x000000099c00780c */ /* 0x000fe20003f26270 */
[----:B------:R-:W-:Y:S02]  /*3cc0*/  HADD2.F32 R3, -RZ, R3.H0_H0 ;  /* 0x20000003ff037230 */ /* 0x000fe40000004100 */
[-C--:B------:R-:W-:Y:S01]  /*3cd0*/  IMAD R14, R11, R20.reuse, RZ ;  /* 0x000000140b0e7224 */ /* 0x080fe200078e02ff */
[----:B------:R-:W-:Y:S01]  /*3ce0*/  ISETP.LT.OR P4, PT, R0, 0x1, !P1 ;  /* 0x000000010000780c */ /* 0x000fe20004f81670 */
[----:B------:R-:W-:-:S04]  /*3cf0*/  IMAD.WIDE.U32 R12, R15, R20, R12 ;  /* 0x000000140f0c7225 */ /* 0x000fc800078e000c */
[----:B------:R-:W-:Y:S01]  /*3d00*/  FMUL R10, R3, R164 ;  /* 0x000000a4030a7220 */ /* 0x000fe20000400000 */
[----:B------:R-:W-:Y:S01]  /*3d10*/  PRMT R3, RZ, 0x7610, R3 ;  /* 0x00007610ff037816 */ /* 0x000fe20000000003 */
[----:B------:R-:W-:Y:S02]  /*3d20*/  IMAD R14, R15, R21, R14 ;  /* 0x000000150f0e7224 */ /* 0x000fe400078e020e */
[----:B------:R-:W-:-:S01]  /*3d30*/  FFMA R25, R25, R155, R10 ;  /* 0x0000009b19197223 */ /* 0x000fc2000000000a */
[----:B------:R-:W-:-:S04]  /*3d40*/  IADD3 R10, P3, R12, R22, RZ ;  /* 0x000000160c0a7210 */ /* 0x000fc80007f7e0ff */
[----:B------:R-:W-:Y:S02]  /*3d50*/  F2FP.SATFINITE.E4M3.F32.PACK_AB_MERGE_C R25, RZ, R25, RZ ;  /* 0x00000019ff19723e */ /* 0x000fe400048070ff */
[----:B------:R-:W-:-:S03]  /*3d60*/  IADD3.X R11, R23, R13, R14, P3, !PT ;  /* 0x0000000d170b7210 */ /* 0x000fc60001ffe40e */
[----:B------:R3:W-:Y:S01]  /*3d70*/  @!P2 STG.E.U8 desc[UR36][R6.64+0x1], R25 ;  /* 0x000001190600a986 */ /* 0x0007e2000c101124 */
[----:B------:R-:W-:Y:S05]  /*3d80*/  @P4 BRA `(.L_x_46) ;  /* 0x0000000000044947 */ /* 0x000fea0003800000 */
[----:B------:R4:W5:Y:S02]  /*3d90*/  LDG.E.U8 R3, desc[UR36][R10.64] ;  /* 0x000000240a037981 */ /* 0x000964000c1e1100 */
.L_x_46:
[----:B------:R-:W-:Y:S05]  /*3da0*/  BSYNC B1 ;  /* 0x0000000000017941 */ /* 0x000fea0003800000 */
.L_x_45:
        /* <DEDUP_REMOVED lines=12> */
.L_x_48:
[----:B------:R-:W-:Y:S05]  /*3e70*/  BSYNC B1 ;  /* 0x0000000000017941 */ /* 0x000fea0003800000 */
.L_x_47:
[----:B-----5:R-:W-:Y:S01]  /*3e80*/  LOP3.LUT R3, R3, 0xff, RZ, 0xc0, !PT ;  /* 0x000000ff03037812 */ /* 0x020fe200078ec0ff */
[----:B------:R-:W-:Y:S01]  /*3e90*/  BSSY B1, `(.L_x_49) ;  /* 0x000000b000017945 */ /* 0x000fe20003800000 */
[----:B------:R-:W-:Y:S02]  /*3ea0*/  ISETP.LT.OR P3, PT, R0, 0x9, !P0 ;  /* 0x000000090000780c */ /* 0x000fe40004761670 */
[----:B------:R-:W-:-:S05]  /*3eb0*/  F2FP.F16.E4M3.UNPACK_B R3, R3 ;  /* 0x00000003ff03723e */ /* 0x000fca00020006ff */
[----:B------:R-:W-:-:S05]  /*3ec0*/  HADD2.F32 R3, -RZ, R3.H0_H0 ;  /* 0x20000003ff037230 */ /* 0x000fca0000004100 */
[----:B------:R-:W-:Y:S01]  /*3ed0*/  FMUL R12, R3, R164 ;  /* 0x000000a4030c7220 */ /* 0x000fe20000400000 */
[----:B------:R-:W-:-:S03]  /*3ee0*/  PRMT R3, RZ, 0x7610, R3 ;  /* 0x00007610ff037816 */ /* 0x000fc60000000003 */
[----:B------:R-:W-:-:S05]  /*3ef0*/  FFMA R12, R27, R155, R12 ;  /* 0x0000009b1b0c7223 */ /* 0x000fca000000000c */
[----:B0-----:R-:W-:-:S05]  /*3f00*/  F2FP.SATFINITE.E4M3.F32.PACK_AB_MERGE_C R13, RZ, R12, RZ ;  /* 0x0000000cff0d723e */ /* 0x001fca00048070ff */
[----:B------:R0:W-:Y:S01]  /*3f10*/  @!P2 STG.E.U8 desc[UR36][R4.64+0x1], R13 ;  /* 0x0000010d0400a986 */ /* 0x0001e2000c101124 */
[----:B------:R-:W-:Y:S05]  /*3f20*/  @P3 BRA `(.L_x_50) ;  /* 0x0000000000043947 */ /* 0x000fea0003800000 */
[----:B------:R0:W5:Y:S02]  /*3f30*/  LDG.E.U8 R3, desc[UR36][R8.64+0x8] ;  /* 0x0000082408037981 */ /* 0x000164000c1e1100 */
.L_x_50:
[----:B------:R-:W-:Y:S05]  /*3f40*/  BSYNC B1 ;  /* 0x0000000000017941 */ /* 0x000fea0003800000 */
.L_x_49:
[----:B-----5:R-:W-:Y:S01]  /*3f50*/  LOP3.LUT R3, R3, 0xff, RZ, 0xc0, !PT ;  /* 0x000000ff03037812 */ /* 0x020fe200078ec0ff */
[----:B------:R-:W-:Y:S01]  /*3f60*/  BSSY B1, `(.L_x_51) ;  /* 0x000000b000017945 */ /* 0x000fe20003800000 */
[----:B------:R-:W-:Y:S02]  /*3f70*/  ISETP.LT.OR P2, PT, R0, 0xa, !P0 ;  /* 0x0000000a0000780c */ /* 0x000fe40004741670 */
[----:B------:R-:W-:-:S05]  /*3f80*/  F2FP.F16.E4M3.UNPACK_B R3, R3 ;  /* 0x00000003ff03723e */ /* 0x000fca00020006ff */
[----:B------:R-:W-:-:S05]  /*3f90*/  HADD2.F32 R3, -RZ, R3.H0_H0 ;  /* 0x20000003ff037230 */ /* 0x000fca0000004100 */
[----:B------:R-:W-:-:S04]  /*3fa0*/  FMUL R3, R3, R164 ;  /* 0x000000a403037220 */ /* 0x000fc80000400000 */
[----:B------:R-:W-:-:S05]  /*3fb0*/  FFMA R3, R28, R155, R3 ;  /* 0x0000009b1c037223 */ /* 0x000fca0000000003 */
[----:B0-----:R-:W-:Y:S02]  /*3fc0*/  F2FP.SATFINITE.E4M3.F32.PACK_AB_MERGE_C R13, RZ, R3, RZ ;  /* 0x00000003ff0d723e */ /* 0x001fe400048070ff */
[----:B------:R-:W-:-:S03]  /*3fd0*/  PRMT R3, RZ, 0x7610, R3 ;  /* 0x00007610ff037816 */ /* 0x000fc60000000003 */
[----:B------:R0:W-:Y:S01]  /*3fe0*/  @!P3 STG.E.U8 desc[UR36][R6.64+0x8], R13 ;  /* 0x0000080d0600b986 */ /* 0x0001e2000c101124 */
[----:B------:R-:W-:Y:S05]  /*3ff0*/  @P2 BRA `(.L_x_52) ;  /* 0x0000000000042947 */ /* 0x000fea0003800000 */
[----:B------:R0:W5:Y:S02]  /*4000*/  LDG.E.U8 R3, desc[UR36][R8.64+0x9] ;  /* 0x0000092408037981 */ /* 0x000164000c1e1100 */
.L_x_52:
[----:B------:R-:W-:Y:S05]  /*4010*/  BSYNC B1 ;  /* 0x0000000000017941 */ /* 0x000fea0003800000 */
.L_x_51:
        /* <DEDUP_REMOVED lines=12> */
.L_x_54:
[----:B------:R-:W-:Y:S05]  /*40e0*/  BSYNC B1 ;  /* 0x0000000000017941 */ /* 0x000fea0003800000 */
.L_x_53:
        /* <DEDUP_REMOVED lines=12> */
.L_x_56:
[----:B------:R-:W-:Y:S05]  /*41b0*/  BSYNC B1 ;  /* 0x0000000000017941 */ /* 0x000fea0003800000 */
.L_x_55:
        /* <DEDUP_REMOVED lines=12> */
.L_x_58:
[----:B------:R-:W-:Y:S05]  /*4280*/  BSYNC B1 ;  /* 0x0000000000017941 */ /* 0x000fea0003800000 */
.L_x_57:
        /* <DEDUP_REMOVED lines=12> */
.L_x_60:
[----:B------:R-:W-:Y:S05]  /*4350*/  BSYNC B1 ;  /* 0x0000000000017941 */ /* 0x000fea0003800000 */
.L_x_59:
        /* <DEDUP_REMOVED lines=12> */
.L_x_62:
[----:B------:R-:W-:Y:S05]  /*4420*/  BSYNC B1 ;  /* 0x0000000000017941 */ /* 0x000fea0003800000 */
.L_x_61:
        /* <DEDUP_REMOVED lines=12> */
.L_x_64:
[----:B------:R-:W-:Y:S05]  /*44f0*/  BSYNC B1 ;  /* 0x0000000000017941 */ /* 0x000fea0003800000 */
.L_x_63:
        /* <DEDUP_REMOVED lines=12> */
.L_x_66:
[----:B------:R-:W-:Y:S05]  /*45c0*/  BSYNC B1 ;  /* 0x0000000000017941 */ /* 0x000fea0003800000 */
.L_x_65:
        /* <DEDUP_REMOVED lines=12> */
.L_x_68:
[----:B------:R-:W-:Y:S05]  /*4690*/  BSYNC B1 ;  /* 0x0000000000017941 */ /* 0x000fea0003800000 */
.L_x_67:
        /* <DEDUP_REMOVED lines=12> */
.L_x_70:
[----:B------:R-:W-:Y:S05]  /*4760*/  BSYNC B1 ;  /* 0x0000000000017941 */ /* 0x000fea0003800000 */
.L_x_69:
        /* <DEDUP_REMOVED lines=12> */
.L_x_72:
[----:B------:R-:W-:Y:S05]  /*4830*/  BSYNC B1 ;  /* 0x0000000000017941 */ /* 0x000fea0003800000 */
.L_x_71:
        /* <DEDUP_REMOVED lines=12> */
.L_x_74:
[----:B------:R-:W-:Y:S05]  /*4900*/  BSYNC B1 ;  /* 0x0000000000017941 */ /* 0x000fea0003800000 */
.L_x_73:
        /* <DEDUP_REMOVED lines=12> */
.L_x_76:
[----:B------:R-:W-:Y:S05]  /*49d0*/  BSYNC B1 ;  /* 0x0000000000017941 */ /* 0x000fea0003800000 */
.L_x_75:
        /* <DEDUP_REMOVED lines=12> */
.L_x_78:
[----:B------:R-:W-:Y:S05]  /*4aa0*/  BSYNC B1 ;  /* 0x0000000000017941 */ /* 0x000fea0003800000 */
.L_x_77:
        /* <DEDUP_REMOVED lines=12> */
.L_x_80:
[----:B------:R-:W-:Y:S05]  /*4b70*/  BSYNC B1 ;  /* 0x0000000000017941 */ /* 0x000fea0003800000 */
.L_x_79:
        /* <DEDUP_REMOVED lines=12> */
.L_x_82:
[----:B------:R-:W-:Y:S05]  /*4c40*/  BSYNC B1 ;  /* 0x0000000000017941 */ /* 0x000fea0003800000 */
.L_x_81:
        /* <DEDUP_REMOVED lines=12> */
.L_x_84:
[----:B------:R-:W-:Y:S05]  /*4d10*/  BSYNC B1 ;  /* 0x0000000000017941 */ /* 0x000fea0003800000 */
.L_x_83:
        /* <DEDUP_REMOVED lines=12> */
.L_x_86:
[----:B------:R-:W-:Y:S05]  /*4de0*/  BSYNC B1 ;  /* 0x0000000000017941 */ /* 0x000fea0003800000 */
.L_x_85:
        /* <DEDUP_REMOVED lines=12> */
.L_x_88:
[----:B------:R-:W-:Y:S05]  /*4eb0*/  BSYNC B1 ;  /* 0x0000000000017941 */ /* 0x000fea0003800000 */
.L_x_87:
        /* <DEDUP_REMOVED lines=12> */
.L_x_90:
[----:B------:R-:W-:Y:S05]  /*4f80*/  BSYNC B1 ;  /* 0x0000000000017941 */ /* 0x000fea0003800000 */
.L_x_89:
        /* <DEDUP_REMOVED lines=12> */
.L_x_92:
[----:B------:R-:W-:Y:S05]  /*5050*/  BSYNC B1 ;  /* 0x0000000000017941 */ /* 0x000fea0003800000 */
.L_x_91:
        /* <DEDUP_REMOVED lines=12> */
.L_x_94:
[----:B------:R-:W-:Y:S05]  /*5120*/  BSYNC B1 ;  /* 0x0000000000017941 */ /* 0x000fea0003800000 */
.L_x_93:
        /* <DEDUP_REMOVED lines=12> */
.L_x_96:
[----:B------:R-:W-:Y:S05]  /*51f0*/  BSYNC B1 ;  /* 0x0000000000017941 */ /* 0x000fea0003800000 */
.L_x_95:
        /* <DEDUP_REMOVED lines=12> */
.L_x_98:
[----:B------:R-:W-:Y:S05]  /*52c0*/  BSYNC B1 ;  /* 0x0000000000017941 */ /* 0x000fea0003800000 */
.L_x_97:
        /* <DEDUP_REMOVED lines=12> */
.L_x_100:
[----:B------:R-:W-:Y:S05]  /*5390*/  BSYNC B1 ;  /* 0x0000000000017941 */ /* 0x000fea0003800000 */
.L_x_99:
        /* <DEDUP_REMOVED lines=12> */
.L_x_102:
[----:B------:R-:W-:Y:S05]  /*5460*/  BSYNC B1 ;  /* 0x0000000000017941 */ /* 0x000fea0003800000 */
.L_x_101:
        /* <DEDUP_REMOVED lines=12> */
.L_x_104:
[----:B------:R-:W-:Y:S05]  /*5530*/  BSYNC B1 ;  /* 0x0000000000017941 */ /* 0x000fea0003800000 */
.L_x_103:
        /* <DEDUP_REMOVED lines=12> */
.L_x_106:
[----:B------:R-:W-:Y:S05]  /*5600*/  BSYNC B1 ;  /* 0x0000000000017941 */ /* 0x000fea0003800000 */
.L_x_105:
        /* <DEDUP_REMOVED lines=12> */
.L_x_108:
[----:B------:R-:W-:Y:S05]  /*56d0*/  BSYNC B1 ;  /* 0x0000000000017941 */ /* 0x000fea0003800000 */
.L_x_107:
        /* <DEDUP_REMOVED lines=12> */
.L_x_110:
[----:B------:R-:W-:Y:S05]  /*57a0*/  BSYNC B1 ;  /* 0x0000000000017941 */ /* 0x000fea0003800000 */
.L_x_109:
        /* <DEDUP_REMOVED lines=12> */
.L_x_112:
[----:B------:R-:W-:Y:S05]  /*5870*/  BSYNC B1 ;  /* 0x0000000000017941 */ /* 0x000fea0003800000 */
.L_x_111:
        /* <DEDUP_REMOVED lines=12> */
.L_x_114:
[----:B------:R-:W-:Y:S05]  /*5940*/  BSYNC B1 ;  /* 0x0000000000017941 */ /* 0x000fea0003800000 */
.L_x_113:
        /* <DEDUP_REMOVED lines=12> */
.L_x_116:
[----:B------:R-:W-:Y:S05]  /*5a10*/  BSYNC B1 ;  /* 0x0000000000017941 */ /* 0x000fea0003800000 */
.L_x_115:
        /* <DEDUP_REMOVED lines=12> */
.L_x_118:
[----:B------:R-:W-:Y:S05]  /*5ae0*/  BSYNC B1 ;  /* 0x0000000000017941 */ /* 0x000fea0003800000 */
.L_x_117:
        /* <DEDUP_REMOVED lines=12> */
.L_x_120:
[----:B------:R-:W-:Y:S05]  /*5bb0*/  BSYNC B1 ;  /* 0x0000000000017941 */ /* 0x000fea0003800000 */
.L_x_119:
        /* <DEDUP_REMOVED lines=12> */
.L_x_122:
[----:B------:R-:W-:Y:S05]  /*5c80*/  BSYNC B1 ;  /* 0x0000000000017941 */ /* 0x000fea0003800000 */
.L_x_121:
        /* <DEDUP_REMOVED lines=12> */
.L_x_124:
[----:B------:R-:W-:Y:S05]  /*5d50*/  BSYNC B1 ;  /* 0x0000000000017941 */ /* 0x000fea0003800000 */
.L_x_123:
        /* <DEDUP_REMOVED lines=12> */
.L_x_126:
[----:B------:R-:W-:Y:S05]  /*5e20*/  BSYNC B1 ;  /* 0x0000000000017941 */ /* 0x000fea0003800000 */
.L_x_125:
        /* <DEDUP_REMOVED lines=12> */
.L_x_128:
[----:B------:R-:W-:Y:S05]  /*5ef0*/  BSYNC B1 ;  /* 0x0000000000017941 */ /* 0x000fea0003800000 */
.L_x_127:
        /* <DEDUP_REMOVED lines=12> */
.L_x_130:
[----:B------:R-:W-:Y:S05]  /*5fc0*/  BSYNC B1 ;  /* 0x0000000000017941 */ /* 0x000fea0003800000 */
.L_x_129:
        /* <DEDUP_REMOVED lines=12> */
.L_x_132:
[----:B------:R-:W-:Y:S05]  /*6090*/  BSYNC B1 ;  /* 0x0000000000017941 */ /* 0x000fea0003800000 */
.L_x_131:
        /* <DEDUP_REMOVED lines=12> */
.L_x_134:
[----:B------:R-:W-:Y:S05]  /*6160*/  BSYNC B1 ;  /* 0x0000000000017941 */ /* 0x000fea0003800000 */
.L_x_133:
        /* <DEDUP_REMOVED lines=12> */
.L_x_136:
[----:B------:R-:W-:Y:S05]  /*6230*/  BSYNC B1 ;  /* 0x0000000000017941 */ /* 0x000fea0003800000 */
.L_x_135:
        /* <DEDUP_REMOVED lines=12> */
.L_x_138:
[----:B------:R-:W-:Y:S05]  /*6300*/  BSYNC B1 ;  /* 0x0000000000017941 */ /* 0x000fea0003800000 */
.L_x_137:
        /* <DEDUP_REMOVED lines=12> */
.L_x_140:
[----:B------:R-:W-:Y:S05]  /*63d0*/  BSYNC B1 ;  /* 0x0000000000017941 */ /* 0x000fea0003800000 */
.L_x_139:
        /* <DEDUP_REMOVED lines=12> */
.L_x_142:
[----:B------:R-:W-:Y:S05]  /*64a0*/  BSYNC B1 ;  /* 0x0000000000017941 */ /* 0x000fea0003800000 */
.L_x_141:
        /* <DEDUP_REMOVED lines=12> */
.L_x_144:
[----:B------:R-:W-:Y:S05]  /*6570*/  BSYNC B1 ;  /* 0x0000000000017941 */ /* 0x000fea0003800000 */
.L_x_143:
        /* <DEDUP_REMOVED lines=12> */
.L_x_146:
[----:B------:R-:W-:Y:S05]  /*6640*/  BSYNC B1 ;  /* 0x0000000000017941 */ /* 0x000fea0003800000 */
.L_x_145:
        /* <DEDUP_REMOVED lines=12> */
.L_x_148:
[----:B------:R-:W-:Y:S05]  /*6710*/  BSYNC B1 ;  /* 0x0000000000017941 */ /* 0x000fea0003800000 */
.L_x_147:
        /* <DEDUP_REMOVED lines=12> */
.L_x_150:
[----:B------:R-:W-:Y:S05]  /*67e0*/  BSYNC B1 ;  /* 0x0000000000017941 */ /* 0x000fea0003800000 */
.L_x_149:
        /* <DEDUP_REMOVED lines=12> */
.L_x_152:
[----:B------:R-:W-:Y:S05]  /*68b0*/  BSYNC B1 ;  /* 0x0000000000017941 */ /* 0x000fea0003800000 */
.L_x_151:
        /* <DEDUP_REMOVED lines=12> */
.L_x_154:
[----:B------:R-:W-:Y:S05]  /*6980*/  BSYNC B1 ;  /* 0x0000000000017941 */ /* 0x000fea0003800000 */
.L_x_153:
        /* <DEDUP_REMOVED lines=12> */
.L_x_156:
[----:B------:R-:W-:Y:S05]  /*6a50*/  BSYNC B1 ;  /* 0x0000000000017941 */ /* 0x000fea0003800000 */
.L_x_155:
        /* <DEDUP_REMOVED lines=12> */
.L_x_158:
[----:B------:R-:W-:Y:S05]  /*6b20*/  BSYNC B1 ;  /* 0x0000000000017941 */ /* 0x000fea0003800000 */
.L_x_157:
        /* <DEDUP_REMOVED lines=12> */
.L_x_160:
[----:B------:R-:W-:Y:S05]  /*6bf0*/  BSYNC B1 ;  /* 0x0000000000017941 */ /* 0x000fea0003800000 */
.L_x_159:
        /* <DEDUP_REMOVED lines=12> */
.L_x_162:
[----:B------:R-:W-:Y:S05]  /*6cc0*/  BSYNC B1 ;  /* 0x0000000000017941 */ /* 0x000fea0003800000 */
.L_x_161:
        /* <DEDUP_REMOVED lines=12> */
.L_x_164:
[----:B------:R-:W-:Y:S05]  /*6d90*/  BSYNC B1 ;  /* 0x0000000000017941 */ /* 0x000fea0003800000 */
.L_x_163:
        /* <DEDUP_REMOVED lines=12> */
.L_x_166:
[----:B------:R-:W-:Y:S05]  /*6e60*/  BSYNC B1 ;  /* 0x0000000000017941 */ /* 0x000fea0003800000 */
.L_x_165:
        /* <DEDUP_REMOVED lines=12> */
.L_x_168:
[----:B------:R-:W-:Y:S05]  /*6f30*/  BSYNC B1 ;  /* 0x0000000000017941 */ /* 0x000fea0003800000 */
.L_x_167:
        /* <DEDUP_REMOVED lines=12> */
.L_x_170:
[----:B------:R-:W-:Y:S05]  /*7000*/  BSYNC B1 ;  /* 0x0000000000017941 */ /* 0x000fea0003800000 */
.L_x_169:
        /* <DEDUP_REMOVED lines=12> */
.L_x_172:
[----:B------:R-:W-:Y:S05]  /*70d0*/  BSYNC B1 ;  /* 0x0000000000017941 */ /* 0x000fea0003800000 */
.L_x_171:
        /* <DEDUP_REMOVED lines=12> */
.L_x_174:
[----:B------:R-:W-:Y:S05]  /*71a0*/  BSYNC B1 ;  /* 0x0000000000017941 */ /* 0x000fea0003800000 */
.L_x_173:
        /* <DEDUP_REMOVED lines=12> */
.L_x_176:
[----:B------:R-:W-:Y:S05]  /*7270*/  BSYNC B1 ;  /* 0x0000000000017941 */ /* 0x000fea0003800000 */
.L_x_175:
        /* <DEDUP_REMOVED lines=12> */
.L_x_178:
[----:B------:R-:W-:Y:S05]  /*7340*/  BSYNC B1 ;  /* 0x0000000000017941 */ /* 0x000fea0003800000 */
.L_x_177:
        /* <DEDUP_REMOVED lines=12> */
.L_x_180:
[----:B------:R-:W-:Y:S05]  /*7410*/  BSYNC B1 ;  /* 0x0000000000017941 */ /* 0x000fea0003800000 */
.L_x_179:
        /* <DEDUP_REMOVED lines=12> */
.L_x_182:
[----:B------:R-:W-:Y:S05]  /*74e0*/  BSYNC B1 ;  /* 0x0000000000017941 */ /* 0x000fea0003800000 */
.L_x_181:
        /* <DEDUP_REMOVED lines=12> */
.L_x_184:
[----:B------:R-:W-:Y:S05]  /*75b0*/  BSYNC B1 ;  /* 0x0000000000017941 */ /* 0x000fea0003800000 */
.L_x_183:
        /* <DEDUP_REMOVED lines=12> */
.L_x_186:
[----:B------:R-:W-:Y:S05]  /*7680*/  BSYNC B1 ;  /* 0x0000000000017941 */ /* 0x000fea0003800000 */
.L_x_185:
        /* <DEDUP_REMOVED lines=12> */
.L_x_188:
[----:B------:R-:W-:Y:S05]  /*7750*/  BSYNC B1 ;  /* 0x0000000000017941 */ /* 0x000fea0003800000 */
.L_x_187:
        /* <DEDUP_REMOVED lines=12> */
.L_x_190:
[----:B------:R-:W-:Y:S05]  /*7820*/  BSYNC B1 ;  /* 0x0000000000017941 */ /* 0x000fea0003800000 */
.L_x_189:
        /* <DEDUP_REMOVED lines=12> */
.L_x_192:
[----:B------:R-:W-:Y:S05]  /*78f0*/  BSYNC B1 ;  /* 0x0000000000017941 */ /* 0x000fea0003800000 */
.L_x_191:
        /* <DEDUP_REMOVED lines=12> */
.L_x_194:
[----:B------:R-:W-:Y:S05]  /*79c0*/  BSYNC B1 ;  /* 0x0000000000017941 */ /* 0x000fea0003800000 */
.L_x_193:
        /* <DEDUP_REMOVED lines=12> */
.L_x_196:
[----:B------:R-:W-:Y:S05]  /*7a90*/  BSYNC B1 ;  /* 0x0000000000017941 */ /* 0x000fea0003800000 */
.L_x_195:
        /* <DEDUP_REMOVED lines=12> */
.L_x_198:
[----:B------:R-:W-:Y:S05]  /*7b60*/  BSYNC B1 ;  /* 0x0000000000017941 */ /* 0x000fea0003800000 */
.L_x_197:
        /* <DEDUP_REMOVED lines=12> */
.L_x_200:
[----:B------:R-:W-:Y:S05]  /*7c30*/  BSYNC B1 ;  /* 0x0000000000017941 */ /* 0x000fea0003800000 */
.L_x_199:
        /* <DEDUP_REMOVED lines=12> */
.L_x_202:
[----:B------:R-:W-:Y:S05]  /*7d00*/  BSYNC B1 ;  /* 0x0000000000017941 */ /* 0x000fea0003800000 */
.L_x_201:
        /* <DEDUP_REMOVED lines=12> */
.L_x_204:
[----:B------:R-:W-:Y:S05]  /*7dd0*/  BSYNC B1 ;  /* 0x0000000000017941 */ /* 0x000fea0003800000 */
.L_x_203:
        /* <DEDUP_REMOVED lines=12> */
.L_x_206:
[----:B------:R-:W-:Y:S05]  /*7ea0*/  BSYNC B1 ;  /* 0x0000000000017941 */ /* 0x000fea0003800000 */
.L_x_205:
        /* <DEDUP_REMOVED lines=12> */
.L_x_208:
[----:B------:R-:W-:Y:S05]  /*7f70*/  BSYNC B1 ;  /* 0x0000000000017941 */ /* 0x000fea0003800000 */
.L_x_207:
        /* <DEDUP_REMOVED lines=12> */
.L_x_210:
[----:B------:R-:W-:Y:S05]  /*8040*/  BSYNC B1 ;  /* 0x0000000000017941 */ /* 0x000fea0003800000 */
.L_x_209:
        /* <DEDUP_REMOVED lines=12> */
.L_x_212:
[----:B------:R-:W-:Y:S05]  /*8110*/  BSYNC B1 ;  /* 0x0000000000017941 */ /* 0x000fea0003800000 */
.L_x_211:
        /* <DEDUP_REMOVED lines=12> */
.L_x_214:
[----:B------:R-:W-:Y:S05]  /*81e0*/  BSYNC B1 ;  /* 0x0000000000017941 */ /* 0x000fea0003800000 */
.L_x_213:
        /* <DEDUP_REMOVED lines=12> */
.L_x_216:
[----:B------:R-:W-:Y:S05]  /*82b0*/  BSYNC B1 ;  /* 0x0000000000017941 */ /* 0x000fea0003800000 */
.L_x_215:
        /* <DEDUP_REMOVED lines=12> */
.L_x_218:
[----:B------:R-:W-:Y:S05]  /*8380*/  BSYNC B1 ;  /* 0x0000000000017941 */ /* 0x000fea0003800000 */
.L_x_217:
        /* <DEDUP_REMOVED lines=12> */
.L_x_220:
[----:B------:R-:W-:Y:S05]  /*8450*/  BSYNC B1 ;  /* 0x0000000000017941 */ /* 0x000fea0003800000 */
.L_x_219:
        /* <DEDUP_REMOVED lines=12> */
.L_x_222:
[----:B------:R-:W-:Y:S05]  /*8520*/  BSYNC B1 ;  /* 0x0000000000017941 */ /* 0x000fea0003800000 */
.L_x_221:
        /* <DEDUP_REMOVED lines=12> */
.L_x_224:
[----:B------:R-:W-:Y:S05]  /*85f0*/  BSYNC B1 ;  /* 0x0000000000017941 */ /* 0x000fea0003800000 */
.L_x_223:
        /* <DEDUP_REMOVED lines=12> */
.L_x_226:
[----:B------:R-:W-:Y:S05]  /*86c0*/  BSYNC B1 ;  /* 0x0000000000017941 */ /* 0x000fea0003800000 */
.L_x_225:
        /* <DEDUP_REMOVED lines=12> */
.L_x_228:
[----:B------:R-:W-:Y:S05]  /*8790*/  BSYNC B1 ;  /* 0x0000000000017941 */ /* 0x000fea0003800000 */
.L_x_227:
        /* <DEDUP_REMOVED lines=12> */
.L_x_230:
[----:B------:R-:W-:Y:S05]  /*8860*/  BSYNC B1 ;  /* 0x0000000000017941 */ /* 0x000fea0003800000 */
.L_x_229:
        /* <DEDUP_REMOVED lines=12> */
.L_x_232:
[----:B------:R-:W-:Y:S05]  /*8930*/  BSYNC B1 ;  /* 0x0000000000017941 */ /* 0x000fea0003800000 */
.L_x_231:
        /* <DEDUP_REMOVED lines=12> */
.L_x_234:
[----:B------:R-:W-:Y:S05]  /*8a00*/  BSYNC B1 ;  /* 0x0000000000017941 */ /* 0x000fea0003800000 */
.L_x_233:
        /* <DEDUP_REMOVED lines=12> */
.L_x_236:
[----:B------:R-:W-:Y:S05]  /*8ad0*/  BSYNC B1 ;  /* 0x0000000000017941 */ /* 0x000fea0003800000 */
.L_x_235:
        /* <DEDUP_REMOVED lines=12> */
.L_x_238:
[----:B------:R-:W-:Y:S05]  /*8ba0*/  BSYNC B1 ;  /* 0x0000000000017941 */ /* 0x000fea0003800000 */
.L_x_237:
        /* <DEDUP_REMOVED lines=12> */
.L_x_240:
[----:B------:R-:W-:Y:S05]  /*8c70*/  BSYNC B1 ;  /* 0x0000000000017941 */ /* 0x000fea0003800000 */
.L_x_239:
        /* <DEDUP_REMOVED lines=12> */
.L_x_242:
[----:B------:R-:W-:Y:S05]  /*8d40*/  BSYNC B1 ;  /* 0x0000000000017941 */ /* 0x000fea0003800000 */
.L_x_241:
        /* <DEDUP_REMOVED lines=12> */
.L_x_244:
[----:B------:R-:W-:Y:S05]  /*8e10*/  BSYNC B1 ;  /* 0x0000000000017941 */ /* 0x000fea0003800000 */
.L_x_243:
        /* <DEDUP_REMOVED lines=12> */
.L_x_246:
[----:B------:R-:W-:Y:S05]  /*8ee0*/  BSYNC B1 ;  /* 0x0000000000017941 */ /* 0x000fea0003800000 */
.L_x_245:
        /* <DEDUP_REMOVED lines=12> */
.L_x_248:
[----:B------:R-:W-:Y:S05]  /*8fb0*/  BSYNC B1 ;  /* 0x0000000000017941 */ /* 0x000fea0003800000 */
.L_x_247:
        /* <DEDUP_REMOVED lines=12> */
.L_x_250:
[----:B------:R-:W-:Y:S05]  /*9080*/  BSYNC B1 ;  /* 0x0000000000017941 */ /* 0x000fea0003800000 */
.L_x_249:
        /* <DEDUP_REMOVED lines=12> */
.L_x_252:
[----:B------:R-:W-:Y:S05]  /*9150*/  BSYNC B1 ;  /* 0x0000000000017941 */ /* 0x000fea0003800000 */
.L_x_251:
        /* <DEDUP_REMOVED lines=12> */
.L_x_254:
[----:B------:R-:W-:Y:S05]  /*9220*/  BSYNC B1 ;  /* 0x0000000000017941 */ /* 0x000fea0003800000 */
.L_x_253:
        /* <DEDUP_REMOVED lines=12> */
.L_x_256:
[----:B------:R-:W-:Y:S05]  /*92f0*/  BSYNC B1 ;  /* 0x0000000000017941 */ /* 0x000fea0003800000 */
.L_x_255:
        /* <DEDUP_REMOVED lines=12> */
.L_x_258:
[----:B------:R-:W-:Y:S05]  /*93c0*/  BSYNC B1 ;  /* 0x0000000000017941 */ /* 0x000fea0003800000 */
.L_x_257:
        /* <DEDUP_REMOVED lines=12> */
.L_x_260:
[----:B------:R-:W-:Y:S05]  /*9490*/  BSYNC B1 ;  /* 0x0000000000017941 */ /* 0x000fea0003800000 */
.L_x_259:
        /* <DEDUP_REMOVED lines=12> */
.L_x_262:
[----:B------:R-:W-:Y:S05]  /*9560*/  BSYNC B1 ;  /* 0x0000000000017941 */ /* 0x000fea0003800000 */
.L_x_261:
        /* <DEDUP_REMOVED lines=12> */
.L_x_264:
[----:B------:R-:W-:Y:S05]  /*9630*/  BSYNC B1 ;  /* 0x0000000000017941 */ /* 0x000fea0003800000 */
.L_x_263:
        /* <DEDUP_REMOVED lines=12> */
.L_x_266:
[----:B------:R-:W-:Y:S05]  /*9700*/  BSYNC B1 ;  /* 0x0000000000017941 */ /* 0x000fea0003800000 */
.L_x_265:
        /* <DEDUP_REMOVED lines=12> */
.L_x_268:
[----:B------:R-:W-:Y:S05]  /*97d0*/  BSYNC B1 ;  /* 0x0000000000017941 */ /* 0x000fea0003800000 */
.L_x_267:
        /* <DEDUP_REMOVED lines=12> */
.L_x_270:
[----:B------:R-:W-:Y:S05]  /*98a0*/  BSYNC B1 ;  /* 0x0000000000017941 */ /* 0x000fea0003800000 */
.L_x_269:
        /* <DEDUP_REMOVED lines=12> */
.L_x_272:
[----:B------:R-:W-:Y:S05]  /*9970*/  BSYNC B1 ;  /* 0x0000000000017941 */ /* 0x000fea0003800000 */
.L_x_271:
        /* <DEDUP_REMOVED lines=12> */
.L_x_274:
[----:B------:R-:W-:Y:S05]  /*9a40*/  BSYNC B1 ;  /* 0x0000000000017941 */ /* 0x000fea0003800000 */
.L_x_273:
        /* <DEDUP_REMOVED lines=12> */
.L_x_276:
[----:B------:R-:W-:Y:S05]  /*9b10*/  BSYNC B1 ;  /* 0x0000000000017941 */ /* 0x000fea0003800000 */
.L_x_275:
        /* <DEDUP_REMOVED lines=12> */
.L_x_278:
[----:B------:R-:W-:Y:S05]  /*9be0*/  BSYNC B1 ;  /* 0x0000000000017941 */ /* 0x000fea0003800000 */
.L_x_277:
        /* <DEDUP_REMOVED lines=12> */
.L_x_280:
[----:B------:R-:W-:Y:S05]  /*9cb0*/  BSYNC B1 ;  /* 0x0000000000017941 */ /* 0x000fea0003800000 */
.L_x_279:
        /* <DEDUP_REMOVED lines=12> */
.L_x_282:
[----:B------:R-:W-:Y:S05]  /*9d80*/  BSYNC B1 ;  /* 0x0000000000017941 */ /* 0x000fea0003800000 */
.L_x_281:
        /* <DEDUP_REMOVED lines=12> */
.L_x_284:
[----:B------:R-:W-:Y:S05]  /*9e50*/  BSYNC B1 ;  /* 0x0000000000017941 */ /* 0x000fea0003800000 */
.L_x_283:
        /* <DEDUP_REMOVED lines=12> */
.L_x_286:
[----:B------:R-:W-:Y:S05]  /*9f20*/  BSYNC B1 ;  /* 0x0000000000017941 */ /* 0x000fea0003800000 */
.L_x_285:
        /* <DEDUP_REMOVED lines=12> */
.L_x_288:
[----:B------:R-:W-:Y:S05]  /*9ff0*/  BSYNC B1 ;  /* 0x0000000000017941 */ /* 0x000fea0003800000 */
.L_x_287:
        /* <DEDUP_REMOVED lines=12> */
.L_x_290:
[----:B------:R-:W-:Y:S05]  /*a0c0*/  BSYNC B1 ;  /* 0x0000000000017941 */ /* 0x000fea0003800000 */
.L_x_289:
        /* <DEDUP_REMOVED lines=12> */
.L_x_292:
[----:B------:R-:W-:Y:S05]  /*a190*/  BSYNC B1 ;  /* 0x0000000000017941 */ /* 0x000fea0003800000 */
.L_x_291:
[----:B-----5:R-:W-:Y:S01]  /*a1a0*/  LOP3.LUT R3, R3, 0xff, RZ, 0xc0, !PT ;  /* 0x000000ff03037812 */ /* 0x020fe200078ec0ff */
[----:B------:R-:W-:Y:S01]  /*a1b0*/  BSSY B1, `(.L_x_293) ;  /* 0x000000b000017945 */ /* 0x000fe20003800000 */
[----:B------:R-:W-:Y:S02]  /*a1c0*/  ISETP.LT.OR P2, PT, R0, 0xf9, !P1 ;  /* 0x000000f90000780c */ /* 0x000fe40004f41670 */
[----:B------:R-:W-:-:S05]  /*a1d0*/  F2FP.F16.E4M3.UNPACK_B R3, R3 ;  /* 0x00000003ff03723e */ /* 0x000fca00020006ff */
[----:B------:R-:W-:-:S05]  /*a1e0*/  HADD2.F32 R3, -RZ, R3.H0_H0 ;  /* 0x20000003ff037230 */ /* 0x000fca0000004100 */
[----:B0-2---:R-:W-:Y:S01]  /*a1f0*/  FMUL R8, R3, R164 ;  /* 0x000000a403087220 */ /* 0x005fe20000400000 */
[----:B------:R-:W-:-:S03]  /*a200*/  PRMT R3, RZ, 0x7610, R3 ;  /* 0x00007610ff037816 */ /* 0x000fc60000000003 */
[----:B------:R-:W-:-:S05]  /*a210*/  FFMA R8, R149, R155, R8 ;  /* 0x0000009b95087223 */ /* 0x000fca0000000008 */
[----:B------:R-:W-:-:S05]  /*a220*/  F2FP.SATFINITE.E4M3.F32.PACK_AB_MERGE_C R9, RZ, R8, RZ ;  /* 0x00000008ff09723e */ /* 0x000fca00048070ff */
[----:B------:R0:W-:Y:S01]  /*a230*/  @!P0 STG.E.U8 desc[UR36][R6.64+0xf9], R9 ;  /* 0x0000f90906008986 */ /* 0x0001e2000c101124 */
[----:B------:R-:W-:Y:S05]  /*a240*/  @P2 BRA `(.L_x_294) ;  /* 0x0000000000042947 */ /* 0x000fea0003800000 */
[----:B------:R2:W5:Y:S02]  /*a250*/  LDG.E.U8 R3, desc[UR36][R10.64+0xf8] ;  /* 0x0000f8240a037981 */ /* 0x000564000c1e1100 */
.L_x_294:
[----:B------:R-:W-:Y:S05]  /*a260*/  BSYNC B1 ;  /* 0x0000000000017941 */ /* 0x000fea0003800000 */
.L_x_293:
[----:B-----5:R-:W-:Y:S01]  /*a270*/  LOP3.LUT R3, R3, 0xff, RZ, 0xc0, !PT ;  /* 0x000000ff03037812 */ /* 0x020fe200078ec0ff */
[----:B------:R-:W-:Y:S01]  /*a280*/  BSSY B1, `(.L_x_295) ;  /* 0x000000b000017945 */ /* 0x000fe20003800000 */
[----:B------:R-:W-:Y:S02]  /*a290*/  ISETP.LT.OR P1, PT, R0, 0xfa, !P1 ;  /* 0x000000fa0000780c */ /* 0x000fe40004f21670 */
[----:B------:R-:W-:Y:S02]  /*a2a0*/  F2FP.F16.E4M3.UNPACK_B R3, R3 ;  /* 0x00000003ff03723e */ /* 0x000fe400020006ff */
[----:B------:R-:W-:-:S03]  /*a2b0*/  PRMT R0, RZ, 0x7610, R0 ;  /* 0x00007610ff007816 */ /* 0x000fc60000000000 */
[----:B------:R-:W-:-:S05]  /*a2c0*/  HADD2.F32 R3, -RZ, R3.H0_H0 ;  /* 0x20000003ff037230 */ /* 0x000fca0000004100 */
[----:B------:R-:W-:-:S04]  /*a2d0*/  FMUL R3, R3, R164 ;  /* 0x000000a403037220 */ /* 0x000fc80000400000 */
[----:B------:R-:W-:-:S05]  /*a2e0*/  FFMA R3, R150, R155, R3 ;  /* 0x0000009b96037223 */ /* 0x000fca0000000003 */
[----:B------:R-:W-:-:S05]  /*a2f0*/  F2FP.SATFINITE.E4M3.F32.PACK_AB_MERGE_C R3, RZ, R3, RZ ;  /* 0x00000003ff03723e */ /* 0x000fca00048070ff */
[----:B------:R0:W-:Y:S01]  /*a300*/  @!P2 STG.E.U8 desc[UR36][R4.64+0xf8], R3 ;  /* 0x0000f8030400a986 */ /* 0x0001e2000c101124 */
[----:B------:R-:W-:Y:S05]  /*a310*/  @P1 BRA `(.L_x_296) ;  /* 0x0000000000041947 */ /* 0x000fea0003800000 */
[----:B------:R0:W5:Y:S02]  /*a320*/  LDG.E.U8 R0, desc[UR36][R10.64+0xf9] ;  /* 0x0000f9240a007981 */ /* 0x000164000c1e1100 */
.L_x_296:
[----:B------:R-:W-:Y:S05]  /*a330*/  BSYNC B1 ;  /* 0x0000000000017941 */ /* 0x000fea0003800000 */
.L_x_295:
[----:B------:R-:W-:Y:S05]  /*a340*/  @P1 BRA `(.L_x_297) ;  /* 0x0000002000281947 */ /* 0x000fea0003800000 */
[----:B-----5:R-:W-:-:S04]  /*a350*/  LOP3.LUT R0, R0, 0xff, RZ, 0xc0, !PT ;  /* 0x000000ff00007812 */ /* 0x020fc800078ec0ff */
[----:B------:R-:W-:-:S05]  /*a360*/  F2FP.F16.E4M3.UNPACK_B R0, R0 ;  /* 0x00000000ff00723e */ /* 0x000fca00020006ff */
[----:B0-----:R-:W-:-:S05]  /*a370*/  HADD2.F32 R3, -RZ, R0.H0_H0 ;  /* 0x20000000ff037230 */ /* 0x001fca0000004100 */
[----:B------:R-:W-:-:S04]  /*a380*/  FMUL R0, R3, R164 ;  /* 0x000000a403007220 */ /* 0x000fc80000400000 */
[----:B------:R-:W-:-:S05]  /*a390*/  FFMA R0, R151, R155, R0 ;  /* 0x0000009b97007223 */ /* 0x000fca0000000000 */
[----:B------:R-:W-:-:S05]  /*a3a0*/  F2FP.SATFINITE.E4M3.F32.PACK_AB_MERGE_C R3, RZ, R0, RZ ;  /* 0x00000000ff03723e */ /* 0x000fca00048070ff */
[----:B------:R0:W-:Y:S01]  /*a3b0*/  STG.E.U8 desc[UR36][R4.64+0xf9], R3 ;  /* 0x0000f90304007986 */ /* 0x0001e2000c101124 */
[----:B------:R-:W-:Y:S05]  /*a3c0*/  BRA `(.L_x_297) ;  /* 0x0000002000087947 */ /* 0x000fea0003800000 */
.L_x_40:
[----:B------:R-:W-:Y:S01]  /*a3d0*/  ISETP.GE.AND P1, PT, R156, 0x1, PT ;  /* 0x000000019c00780c */ /* 0x000fe20003f26270 */
[-C--:B------:R-:W-:Y:S01]  /*a3e0*/  FMUL R24, R24, R155.reuse ;  /* 0x0000009b18187220 */ /* 0x080fe20000400000 */
[-C--:B------:R-:W-:Y:S01]  /*a3f0*/  FMUL R25, R25, R155.reuse ;  /* 0x0000009b19197220 */ /* 0x080fe20000400000 */
[----:B------:R-:W-:Y:S01]  /*a400*/  ISETP.GE.AND P0, PT, R156, 0x9, PT ;  /* 0x000000099c00780c */ /* 0x000fe20003f06270 */
[-C--:B------:R-:W-:Y:S01]  /*a410*/  FMUL R26, R26, R155.reuse ;  /* 0x0000009b1a1a7220 */ /* 0x080fe20000400000 */
[C---:B------:R-:W-:Y:S01]  /*a420*/  ISETP.LT.OR P2, PT, R0.reuse, 0x1, !P1 ;  /* 0x000000010000780c */ /* 0x040fe20004f41670 */
[-C--:B------:R-:W-:Y:S01]  /*a430*/  FMUL R27, R27, R155.reuse ;  /* 0x0000009b1b1b7220 */ /* 0x080fe20000400000 */
[----:B------:R-:W-:Y:S01]  /*a440*/  ISETP.LT.OR P3, PT, R0, 0x2, !P1 ;  /* 0x000000020000780c */ /* 0x000fe20004f61670 */
[-C--:B------:R-:W-:Y:S01]  /*a450*/  FMUL R28, R28, R155.reuse ;  /* 0x0000009b1c1c7220 */ /* 0x080fe20000400000 */
[----:B------:R-:W-:Y:S01]  /*a460*/  F2FP.SATFINITE.E4M3.F32.PACK_AB_MERGE_C R3, RZ, R24, RZ ;  /* 0x00000018ff03723e */ /* 0x000fe200048070ff */
[----:B------:R-:W-:Y:S01]  /*a470*/  FMUL R29, R29, R155 ;  /* 0x0000009b1d1d7220 */ /* 0x000fe20000400000 */
[----:B------:R-:W-:Y:S01]  /*a480*/  F2FP.SATFINITE.E4M3.F32.PACK_AB_MERGE_C R25, RZ, R25, RZ ;  /* 0x00000019ff19723e */ /* 0x000fe200048070ff */
[-C--:B------:R-:W-:Y:S01]  /*a490*/  FMUL R30, R30, R155.reuse ;  /* 0x0000009b1e1e7220 */ /* 0x080fe20000400000 */
[C---:B------:R-:W-:Y:S01]  /*a4a0*/  ISETP.LT.OR P4, PT, R0.reuse, 0x9, !P1 ;  /* 0x000000090000780c */ /* 0x040fe20004f81670 */
[-C--:B------:R-:W-:Y:S01]  /*a4b0*/  FMUL R31, R31, R155.reuse ;  /* 0x0000009b1f1f7220 */ /* 0x080fe20000400000 */
[----:B------:R-:W-:Y:S01]  /*a4c0*/  ISETP.LT.OR P5, PT, R0, 0xa, !P1 ;  /* 0x0000000a0000780c */ /* 0x000fe20004fa1670 */
[-C--:B------:R-:W-:Y:S01]  /*a4d0*/  FMUL R32, R32, R155.reuse ;  /* 0x0000009b20207220 */ /* 0x080fe20000400000 */
[----:B------:R-:W-:Y:S01]  /*a4e0*/  F2FP.SATFINITE.E4M3.F32.PACK_AB_MERGE_C R9, RZ, R26, RZ ;  /* 0x0000001aff09723e */ /* 0x000fe200048070ff */
[----:B------:R0:W-:Y:S01]  /*a4f0*/  @!P2 STG.E.U8 desc[UR36][R6.64], R3 ;  /* 0x000000030600a986 */ /* 0x0001e2000c101124 */
[C---:B------:R-:W-:Y:S01]  /*a500*/  ISETP.LT.OR P2, PT, R0.reuse, 0x1, !P0 ;  /* 0x000000010000780c */ /* 0x040fe20004741670 */
[----:B------:R-:W-:Y:S01]  /*a510*/  FMUL R33, R33, R155 ;  /* 0x0000009b21217220 */ /* 0x000fe20000400000 */
[----:B------:R-:W-:Y:S01]  /*a520*/  F2FP.SATFINITE.E4M3.F32.PACK_AB_MERGE_C R27, RZ, R27, RZ ;  /* 0x0000001bff1b723e */ /* 0x000fe200048070ff */
[----:B------:R-:W-:Y:S01]  /*a530*/  @!P3 STG.E.U8 desc[UR36][R6.64+0x1], R25 ;  /* 0x000001190600b986 */ /* 0x000fe2000c101124 */
[----:B------:R-:W-:Y:S01]  /*a540*/  ISETP.LT.OR P3, PT, R0, 0x2, !P0 ;  /* 0x000000020000780c */ /* 0x000fe20004761670 */
[----:B------:R-:W-:Y:S01]  /*a550*/  FMUL R34, R34, R155 ;  /* 0x0000009b22227220 */ /* 0x000fe20000400000 */
[----:B------:R-:W-:Y:S01]  /*a560*/  F2FP.SATFINITE.E4M3.F32.PACK_AB_MERGE_C R29, RZ, R29, RZ ;  /* 0x0000001dff1d723e */ /* 0x000fe200048070ff */
[----:B------:R-:W-:Y:S01]  /*a570*/  FMUL R35, R35, R155 ;  /* 0x0000009b23237220 */ /* 0x000fe20000400000 */
[----:B------:R-:W-:Y:S01]  /*a580*/  F2FP.SATFINITE.E4M3.F32.PACK_AB_MERGE_C R31, RZ, R31, RZ ;  /* 0x0000001fff1f723e */ /* 0x000fe200048070ff */
[----:B------:R-:W-:Y:S01]  /*a590*/  FMUL R36, R36, R155 ;  /* 0x0000009b24247220 */ /* 0x000fe20000400000 */
[----:B------:R-:W-:Y:S01]  /*a5a0*/  F2FP.SATFINITE.E4M3.F32.PACK_AB_MERGE_C R33, RZ, R33, RZ ;  /* 0x00000021ff21723e */ /* 0x000fe200048070ff */
[-C--:B------:R-:W-:Y:S01]  /*a5b0*/  FMUL R37, R37, R155.reuse ;  /* 0x0000009b25257220 */ /* 0x080fe20000400000 */
[----:B0-----:R-:W-:Y:S01]  /*a5c0*/  F2FP.SATFINITE.E4M3.F32.PACK_AB_MERGE_C R3, RZ, R28, RZ ;  /* 0x0000001cff03723e */ /* 0x001fe200048070ff */
[----:B------:R0:W-:Y:S01]  /*a5d0*/  @!P2 STG.E.U8 desc[UR36][R4.64], R9 ;  /* 0x000000090400a986 */ /* 0x0001e2000c101124 */
[----:B------:R-:W-:Y:S01]  /*a5e0*/  ISETP.LT.OR P2, PT, R0, 0x9, !P0 ;  /* 0x000000090000780c */ /* 0x000fe20004741670 */
[----:B------:R-:W-:Y:S01]  /*a5f0*/  FMUL R38, R38, R155 ;  /* 0x0000009b26267220 */ /* 0x000fe20000400000 */
[----:B------:R-:W-:Y:S01]  /*a600*/  F2FP.SATFINITE.E4M3.F32.PACK_AB_MERGE_C R35, RZ, R35, RZ ;  /* 0x00000023ff23723e */ /* 0x000fe200048070ff */
[----:B------:R-:W-:Y:S01]  /*a610*/  @!P3 STG.E.U8 desc[UR36][R4.64+0x1], R27 ;  /* 0x0000011b0400b986 */ /* 0x000fe2000c101124 */
[C---:B------:R-:W-:Y:S01]  /*a620*/  ISETP.LT.OR P3, PT, R0.reuse, 0xa, !P0 ;  /* 0x0000000a0000780c */ /* 0x040fe20004761670 */
[----:B------:R-:W-:Y:S01]  /*a630*/  FMUL R39, R39, R155 ;  /* 0x0000009b27277220 */ /* 0x000fe20000400000 */
[----:B------:R-:W-:Y:S01]  /*a640*/  F2FP.SATFINITE.E4M3.F32.PACK_AB_MERGE_C R37, RZ, R37, RZ ;  /* 0x00000025ff25723e */ /* 0x000fe200048070ff */
[----:B------:R1:W-:Y:S01]  /*a650*/  @!P4 STG.E.U8 desc[UR36][R6.64+0x8], R3 ;  /* 0x000008030600c986 */ /* 0x0003e2000c101124 */
[----:B------:R-:W-:Y:S01]  /*a660*/  ISETP.LT.OR P4, PT, R0, 0x11, !P1 ;  /* 0x000000110000780c */ /* 0x000fe20004f81670 */
[-C--:B------:R-:W-:Y:S01]  /*a670*/  FMUL R40, R40, R155.reuse ;  /* 0x0000009b28287220 */ /* 0x080fe20000400000 */
[-C--:B------:R-:W-:Y:S01]  /*a680*/  FMUL R41, R41, R155.reuse ;  /* 0x0000009b29297220 */ /* 0x080fe20000400000 */
[----:B------:R-:W-:Y:S01]  /*a690*/  @!P5 STG.E.U8 desc[UR36][R6.64+0x9], R29 ;  /* 0x0000091d0600d986 */ /* 0x000fe2000c101124 */
[----:B------:R-:W-:Y:S01]  /*a6a0*/  ISETP.LT.OR P5, PT, R0, 0x12, !P1 ;  /* 0x000000120000780c */ /* 0x000fe20004fa1670 */
[-C--:B------:R-:W-:Y:S01]  /*a6b0*/  FMUL R42, R42, R155.reuse ;  /* 0x0000009b2a2a7220 */ /* 0x080fe20000400000 */
[----:B0-----:R-:W-:Y:S01]  /*a6c0*/  F2FP.SATFINITE.E4M3.F32.PACK_AB_MERGE_C R9, RZ, R30, RZ ;  /* 0x0000001eff09723e */ /* 0x001fe200048070ff */
[----:B------:R-:W-:Y:S01]  /*a6d0*/  FMUL R43, R43, R155 ;  /* 0x0000009b2b2b7220 */ /* 0x000fe20000400000 */
[----:B------:R-:W-:Y:S01]  /*a6e0*/  F2FP.SATFINITE.E4M3.F32.PACK_AB_MERGE_C R39, RZ, R39, RZ ;  /* 0x00000027ff27723e */ /* 0x000fe200048070ff */
[----:B------:R-:W-:Y:S01]  /*a6f0*/  @!P3 STG.E.U8 desc[UR36][R4.64+0x9], R31 ;  /* 0x0000091f0400b986 */ /* 0x000fe2000c101124 */
[----:B------:R-:W-:Y:S01]  /*a700*/  ISETP.LT.OR P3, PT, R0, 0x12, !P0 ;  /* 0x000000120000780c */ /* 0x000fe20004761670 */
[-C--:B------:R-:W-:Y:S01]  /*a710*/  FMUL R44, R44, R155.reuse ;  /* 0x0000009b2c2c7220 */ /* 0x080fe20000400000 */
[----:B-1----:R-:W-:Y:S01]  /*a720*/  F2FP.SATFINITE.E4M3.F32.PACK_AB_MERGE_C R3, RZ, R32, RZ ;  /* 0x00000020ff03723e */ /* 0x002fe200048070ff */
[----:B------:R0:W-:Y:S01]  /*a730*/  @!P2 STG.E.U8 desc[UR36][R4.64+0x8], R9 ;  /* 0x000008090400a986 */ /* 0x0001e2000c101124 */
[C---:B------:R-:W-:Y:S01]  /*a740*/  ISETP.LT.OR P2, PT, R0.reuse, 0x11, !P0 ;  /* 0x000000110000780c */ /* 0x040fe20004741670 */
[----:B------:R-:W-:Y:S01]  /*a750*/  FMUL R45, R45, R155 ;  /* 0x0000009b2d2d7220 */ /* 0x000fe20000400000 */
[----:B------:R-:W-:Y:S01]  /*a760*/  F2FP.SATFINITE.E4M3.F32.PACK_AB_MERGE_C R41, RZ, R41, RZ ;  /* 0x00000029ff29723e */ /* 0x000fe200048070ff */
[----:B------:R1:W-:Y:S01]  /*a770*/  @!P4 STG.E.U8 desc[UR36][R6.64+0x10], R3 ;  /* 0x000010030600c986 */ /* 0x0003e2000c101124 */
[----:B------:R-:W-:Y:S01]  /*a780*/  ISETP.LT.OR P4, PT, R0, 0x19, !P1 ;  /* 0x000000190000780c */ /* 0x000fe20004f81670 */
[----:B------:R-:W-:Y:S01]  /*a790*/  FMUL R46, R46, R155 ;  /* 0x0000009b2e2e7220 */ /* 0x000fe20000400000 */
[----:B------:R-:W-:Y:S01]  /*a7a0*/  F2FP.SATFINITE.E4M3.F32.PACK_AB_MERGE_C R43, RZ, R43, RZ ;  /* 0x0000002bff2b723e */ /* 0x000fe200048070ff */
[----:B------:R-:W-:Y:S01]  /*a7b0*/  @!P5 STG.E.U8 desc[UR36][R6.64+0x11], R33 ;  /* 0x000011210600d986 */ /* 0x000fe2000c101124 */
[----:B------:R-:W-:Y:S01]  /*a7c0*/  ISETP.LT.OR P5, PT, R0, 0x1a, !P1 ;  /* 0x0000001a0000780c */ /* 0x000fe20004fa1670 */
[----:B------:R-:W-:Y:S01]  /*a7d0*/  FMUL R47, R47, R155 ;  /* 0x0000009b2f2f7220 */ /* 0x000fe20000400000 */
[----:B------:R-:W-:Y:S01]  /*a7e0*/  F2FP.SATFINITE.E4M3.F32.PACK_AB_MERGE_C R45, RZ, R45, RZ ;  /* 0x0000002dff2d723e */ /* 0x000fe200048070ff */
[----:B------:R-:W-:Y:S01]  /*a7f0*/  @!P3 STG.E.U8 desc[UR36][R4.64+0x11], R35 ;  /* 0x000011230400b986 */ /* 0x000fe2000c101124 */
[----:B0-----:R-:W-:Y:S01]  /*a800*/  F2FP.SATFINITE.E4M3.F32.PACK_AB_MERGE_C R9, RZ, R34, RZ ;  /* 0x00000022ff09723e */ /* 0x001fe200048070ff */
[-C--:B------:R-:W-:Y:S01]  /*a810*/  FMUL R48, R48, R155.reuse ;  /* 0x0000009b30307220 */ /* 0x080fe20000400000 */
[C---:B------:R-:W-:Y:S01]  /*a820*/  ISETP.LT.OR P3, PT, R0.reuse, 0x1a, !P0 ;  /* 0x0000001a0000780c */ /* 0x040fe20004761670 */
[-C--:B------:R-:W-:Y:S01]  /*a830*/  FMUL R49, R49, R155.reuse ;  /* 0x0000009b31317220 */ /* 0x080fe20000400000 */
[----:B-1----:R-:W-:Y:S01]  /*a840*/  F2FP.SATFINITE.E4M3.F32.PACK_AB_MERGE_C R3, RZ, R36, RZ ;  /* 0x00000024ff03723e */ /* 0x002fe200048070ff */
[----:B------:R0:W-:Y:S01]  /*a850*/  @!P2 STG.E.U8 desc[UR36][R4.64+0x10], R9 ;  /* 0x000010090400a986 */ /* 0x0001e2000c101124 */
[----:B------:R-:W-:Y:S01]  /*a860*/  ISETP.LT.OR P2, PT, R0, 0x19, !P0 ;  /* 0x000000190000780c */ /* 0x000fe20004741670 */
[----:B------:R-:W-:Y:S01]  /*a870*/  FMUL R50, R50, R155 ;  /* 0x0000009b32327220 */ /* 0x000fe20000400000 */
[----:B------:R-:W-:Y:S01]  /*a880*/  F2FP.SATFINITE.E4M3.F32.PACK_AB_MERGE_C R47, RZ, R47, RZ ;  /* 0x0000002fff2f723e */ /* 0x000fe200048070ff */
[----:B------:R1:W-:Y:S01]  /*a890*/  @!P4 STG.E.U8 desc[UR36][R6.64+0x18], R3 ;  /* 0x000018030600c986 */ /* 0x0003e2000c101124 */
[C---:B------:R-:W-:Y:S01]  /*a8a0*/  ISETP.LT.OR P4, PT, R0.reuse, 0x21, !P1 ;  /* 0x000000210000780c */ /* 0x040fe20004f81670 */
[----:B------:R-:W-:Y:S01]  /*a8b0*/  FMUL R51, R51, R155 ;  /* 0x0000009b33337220 */ /* 0x000fe20000400000 */
[----:B------:R-:W-:Y:S01]  /*a8c0*/  F2FP.SATFINITE.E4M3.F32.PACK_AB_MERGE_C R49, RZ, R49, RZ ;  /* 0x00000031ff31723e */ /* 0x000fe200048070ff */
[----:B------:R-:W-:Y:S01]  /*a8d0*/  @!P5 STG.E.U8 desc[UR36][R6.64+0x19], R37 ;  /* 0x000019250600d986 */ /* 0x000fe2000c101124 */
[----:B------:R-:W-:Y:S01]  /*a8e0*/  ISETP.LT.OR P5, PT, R0, 0x22, !P1 ;  /* 0x000000220000780c */ /* 0x000fe20004fa1670 */
[-C--:B------:R-:W-:Y:S01]  /*a8f0*/  FMUL R52, R52, R155.reuse ;  /* 0x0000009b34347220 */ /* 0x080fe20000400000 */
[-C--:B------:R-:W-:Y:S01]  /*a900*/  FMUL R53, R53, R155.reuse ;  /* 0x0000009b35357220 */ /* 0x080fe20000400000 */
[----:B0-----:R-:W-:Y:S01]  /*a910*/  F2FP.SATFINITE.E4M3.F32.PACK_AB_MERGE_C R9, RZ, R38, RZ ;  /* 0x00000026ff09723e */ /* 0x001fe200048070ff */
        /* <DEDUP_REMOVED lines=339> */
[-C--:B------:R-:W-:Y:S01]  /*be50*/  FMUL R150, R150, R155.reuse ;  /* 0x0000009b96967220 */ /* 0x080fe20000400000 */
[----:B------:R-:W-:Y:S01]  /*be60*/  FMUL R151, R151, R155 ;  /* 0x0000009b97977220 */ /* 0x000fe20000400000 */
[----:B------:R1:W-:Y:S01]  /*be70*/  @!P4 STG.E.U8 desc[UR36][R6.64+0xb8], R3 ;  /* 0x0000b8030600c986 */ /* 0x0003e2000c101124 */
[----:B------:R-:W-:-:S02]  /*be80*/  ISETP.LT.OR P4, PT, R0, 0xc1, !P1 ;  /* 0x000000c10000780c */ /* 0x000fc40004f81670 */
[----:B------:R-:W-:Y:S01]  /*be90*/  F2FP.SATFINITE.E4M3.F32.PACK_AB_MERGE_C R147, RZ, R147, RZ ;  /* 0x00000093ff93723e */ /* 0x000fe200048070ff */
[----:B------:R-:W-:Y:S01]  /*bea0*/  @!P5 STG.E.U8 desc[UR36][R6.64+0xb9], R117 ;  /* 0x0000b9750600d986 */ /* 0x000fe2000c101124 */
[C---:B------:R-:W-:Y:S02]  /*beb0*/  ISETP.LT.OR P5, PT, R0.reuse, 0xc2, !P1 ;  /* 0x000000c20000780c */ /* 0x040fe40004fa1670 */
[----:B------:R-:W-:Y:S01]  /*bec0*/  F2FP.SATFINITE.E4M3.F32.PACK_AB_MERGE_C R149, RZ, R149, RZ ;  /* 0x00000095ff95723e */ /* 0x000fe200048070ff */
[----:B------:R-:W-:Y:S01]  /*bed0*/  @!P3 STG.E.U8 desc[UR36][R4.64+0xb9], R119 ;  /* 0x0000b9770400b986 */ /* 0x000fe2000c101124 */
[----:B0-----:R-:W-:Y:S02]  /*bee0*/  F2FP.SATFINITE.E4M3.F32.PACK_AB_MERGE_C R9, RZ, R118, RZ ;  /* 0x00000076ff09723e */ /* 0x001fe400048070ff */
[C---:B------:R-:W-:Y:S02]  /*bef0*/  ISETP.LT.OR P3, PT, R0.reuse, 0xc2, !P0 ;  /* 0x000000c20000780c */ /* 0x040fe40004761670 */
[----:B-1----:R-:W-:Y:S01]  /*bf00*/  F2FP.SATFINITE.E4M3.F32.PACK_AB_MERGE_C R3, RZ, R120, RZ ;  /* 0x00000078ff03723e */ /* 0x002fe200048070ff */
[----:B------:R0:W-:Y:S01]  /*bf10*/  @!P2 STG.E.U8 desc[UR36][R4.64+0xb8], R9 ;  /* 0x0000b8090400a986 */ /* 0x0001e2000c101124 */
[----:B------:R-:W-:-:S02]  /*bf20*/  ISETP.LT.OR P2, PT, R0, 0xc1, !P0 ;  /* 0x000000c10000780c */ /* 0x000fc40004741670 */
[----:B------:R-:W-:Y:S01]  /*bf30*/  F2FP.SATFINITE.E4M3.F32.PACK_AB_MERGE_C R11, RZ, R150, RZ ;  /* 0x00000096ff0b723e */ /* 0x000fe200048070ff */
[----:B------:R1:W-:Y:S01]  /*bf40*/  @!P4 STG.E.U8 desc[UR36][R6.64+0xc0], R3 ;  /* 0x0000c0030600c986 */ /* 0x0003e2000c101124 */
[C---:B------:R-:W-:Y:S02]  /*bf50*/  ISETP.LT.OR P4, PT, R0.reuse, 0xc9, !P1 ;  /* 0x000000c90000780c */ /* 0x040fe40004f81670 */
[----:B------:R-:W-:Y:S01]  /*bf60*/  F2FP.SATFINITE.E4M3.F32.PACK_AB_MERGE_C R151, RZ, R151, RZ ;  /* 0x00000097ff97723e */ /* 0x000fe200048070ff */
[----:B------:R-:W-:Y:S01]  /*bf70*/  @!P5 STG.E.U8 desc[UR36][R6.64+0xc1], R121 ;  /* 0x0000c1790600d986 */ /* 0x000fe2000c101124 */
[C---:B------:R-:W-:Y:S02]  /*bf80*/  ISETP.LT.OR P5, PT, R0.reuse, 0xca, !P1 ;  /* 0x000000ca0000780c */ /* 0x040fe40004fa1670 */
[----:B0-----:R-:W-:Y:S01]  /*bf90*/  F2FP.SATFINITE.E4M3.F32.PACK_AB_MERGE_C R9, RZ, R122, RZ ;  /* 0x0000007aff09723e */ /* 0x001fe200048070ff */
[----:B------:R-:W-:Y:S01]  /*bfa0*/  @!P3 STG.E.U8 desc[UR36][R4.64+0xc1], R123 ;  /* 0x0000c17b0400b986 */ /* 0x000fe2000c101124 */
[----:B------:R-:W-:-:S02]  /*bfb0*/  ISETP.LT.OR P3, PT, R0, 0xca, !P0 ;  /* 0x000000ca0000780c */ /* 0x000fc40004761670 */
[----:B-1----:R-:W-:Y:S01]  /*bfc0*/  F2FP.SATFINITE.E4M3.F32.PACK_AB_MERGE_C R3, RZ, R124, RZ ;  /* 0x0000007cff03723e */ /* 0x002fe200048070ff */
[----:B------:R0:W-:Y:S01]  /*bfd0*/  @!P2 STG.E.U8 desc[UR36][R4.64+0xc0], R9 ;  /* 0x0000c0090400a986 */ /* 0x0001e2000c101124 */
[----:B------:R-:W-:-:S03]  /*bfe0*/  ISETP.LT.OR P2, PT, R0, 0xc9, !P0 ;  /* 0x000000c90000780c */ /* 0x000fc60004741670 */
[----:B------:R1:W-:Y:S01]  /*bff0*/  @!P4 STG.E.U8 desc[UR36][R6.64+0xc8], R3 ;  /* 0x0000c8030600c986 */ /* 0x0003e2000c101124 */
[----:B------:R-:W-:-:S03]  /*c000*/  ISETP.LT.OR P4, PT, R0, 0xd1, !P1 ;  /* 0x000000d10000780c */ /* 0x000fc60004f81670 */
[----:B------:R-:W-:Y:S01]  /*c010*/  @!P5 STG.E.U8 desc[UR36][R6.64+0xc9], R125 ;  /* 0x0000c97d0600d986 */ /* 0x000fe2000c101124 */
[C---:B------:R-:W-:Y:S02]  /*c020*/  ISETP.LT.OR P5, PT, R0.reuse, 0xd2, !P1 ;  /* 0x000000d20000780c */ /* 0x040fe40004fa1670 */
[----:B0-----:R-:W-:Y:S01]  /*c030*/  F2FP.SATFINITE.E4M3.F32.PACK_AB_MERGE_C R9, RZ, R126, RZ ;  /* 0x0000007eff09723e */ /* 0x001fe200048070ff */
[----:B------:R-:W-:Y:S01]  /*c040*/  @!P3 STG.E.U8 desc[UR36][R4.64+0xc9], R127 ;  /* 0x0000c97f0400b986 */ /* 0x000fe2000c101124 */
[C---:B------:R-:W-:Y:S02]  /*c050*/  ISETP.LT.OR P3, PT, R0.reuse, 0xd2, !P0 ;  /* 0x000000d20000780c */ /* 0x040fe40004761670 */
        /* <DEDUP_REMOVED lines=36> */
[----:B------:R-:W-:Y:S02]  /*c2a0*/  ISETP.LT.OR P5, PT, R0, 0xf1, !P1 ;  /* 0x000000f10000780c */ /* 0x000fe40004fa1670 */
[----:B0-----:R-:W-:Y:S02]  /*c2b0*/  F2FP.SATFINITE.E4M3.F32.PACK_AB_MERGE_C R9, RZ, R142, RZ ;  /* 0x0000008eff09723e */ /* 0x001fe400048070ff */
[----:B-1----:R-:W-:-:S03]  /*c2c0*/  F2FP.SATFINITE.E4M3.F32.PACK_AB_MERGE_C R3, RZ, R144, RZ ;  /* 0x00000090ff03723e */ /* 0x002fc600048070ff */
[----:B------:R0:W-:Y:S01]  /*c2d0*/  @!P2 STG.E.U8 desc[UR36][R4.64+0xe8], R9 ;  /* 0x0000e8090400a986 */ /* 0x0001e2000c101124 */
[----:B------:R-:W-:-:S03]  /*c2e0*/  ISETP.LT.OR P2, PT, R0, 0xf1, !P0 ;  /* 0x000000f10000780c */ /* 0x000fc60004741670 */
[----:B------:R-:W-:Y:S01]  /*c2f0*/  @!P4 STG.E.U8 desc[UR36][R4.64+0xe9], R143 ;  /* 0x0000e98f0400c986 */ /* 0x000fe2000c101124 */
[----:B------:R-:W-:-:S03]  /*c300*/  ISETP.LT.OR P4, PT, R0, 0xf2, !P0 ;  /* 0x000000f20000780c */ /* 0x000fc60004781670 */
[----:B------:R-:W-:Y:S01]  /*c310*/  @!P3 STG.E.U8 desc[UR36][R6.64+0xf1], R145 ;  /* 0x0000f1910600b986 */ /* 0x000fe2000c101124 */
[C---:B------:R-:W-:Y:S02]  /*c320*/  ISETP.LT.OR P3, PT, R0.reuse, 0xf9, !P1 ;  /* 0x000000f90000780c */ /* 0x040fe40004f61670 */
[C---:B------:R-:W-:Y:S01]  /*c330*/  ISETP.LT.OR P1, PT, R0.reuse, 0xfa, !P1 ;  /* 0x000000fa0000780c */ /* 0x040fe20004f21670 */
[----:B------:R1:W-:Y:S01]  /*c340*/  @!P5 STG.E.U8 desc[UR36][R6.64+0xf0], R3 ;  /* 0x0000f0030600d986 */ /* 0x0003e2000c101124 */
[C---:B------:R-:W-:Y:S02]  /*c350*/  ISETP.LT.OR P5, PT, R0.reuse, 0xf9, !P0 ;  /* 0x000000f90000780c */ /* 0x040fe400047a1670 */
[----:B------:R-:W-:Y:S02]  /*c360*/  ISETP.LT.OR P0, PT, R0, 0xfa, !P0 ;  /* 0x000000fa0000780c */ /* 0x000fe40004701670 */
[----:B0-----:R-:W-:Y:S01]  /*c370*/  F2FP.SATFINITE.E4M3.F32.PACK_AB_MERGE_C R9, RZ, R146, RZ ;  /* 0x00000092ff09723e */ /* 0x001fe200048070ff */
[----:B------:R0:W-:Y:S04]  /*c380*/  @!P4 STG.E.U8 desc[UR36][R4.64+0xf1], R147 ;  /* 0x0000f1930400c986 */ /* 0x0001e8000c101124 */
[----:B------:R0:W-:Y:S01]  /*c390*/  @!P2 STG.E.U8 desc[UR36][R4.64+0xf0], R9 ;  /* 0x0000f0090400a986 */ /* 0x0001e2000c101124 */
[----:B-1----:R-:W-:-:S03]  /*c3a0*/  F2FP.SATFINITE.E4M3.F32.PACK_AB_MERGE_C R3, RZ, R148, RZ ;  /* 0x00000094ff03723e */ /* 0x002fc600048070ff */
[----:B------:R0:W-:Y:S04]  /*c3b0*/  @!P1 STG.E.U8 desc[UR36][R6.64+0xf9], R149 ;  /* 0x0000f99506009986 */ /* 0x0001e8000c101124 */
[----:B------:R0:W-:Y:S04]  /*c3c0*/  @!P3 STG.E.U8 desc[UR36][R6.64+0xf8], R3 ;  /* 0x0000f8030600b986 */ /* 0x0001e8000c101124 */
[----:B------:R0:W-:Y:S04]  /*c3d0*/  @!P5 STG.E.U8 desc[UR36][R4.64+0xf8], R11 ;  /* 0x0000f80b0400d986 */ /* 0x0001e8000c101124 */
[----:B------:R0:W-:Y:S02]  /*c3e0*/  @!P0 STG.E.U8 desc[UR36][R4.64+0xf9], R151 ;  /* 0x0000f99704008986 */ /* 0x0001e4000c101124 */
.L_x_297:
[----:B------:R-:W-:Y:S05]  /*c3f0*/  BSYNC B0 ;  /* 0x0000000000007941 */ /* 0x000fea0003800000 */
.L_x_39:
[----:B------:R-:W-:Y:S01]  /*c400*/  ULDC UR4, c[0x0][0xc] ;  /* 0x0000030000047ab9 */ /* 0x000fe20000000800 */
[----:B------:R-:W-:Y:S01]  /*c410*/  ULDC UR5, c[0x0][0x10] ;  /* 0x0000040000057ab9 */ /* 0x000fe20000000800 */
[----:B0-----:R-:W0:Y:S01]  /*c420*/  LDC R3, c[0x0][0x14] ;  /* 0x00000500ff037b82 */ /* 0x001e220000000800 */
[----:B------:R-:W-:Y:S01]  /*c430*/  UIMAD.WIDE.U32 UR4, UR4, UR5, URZ ;  /* 0x00000005040472a5 */ /* 0x000fe2000f8e003f */
[----:B-----5:R-:W-:Y:S01]  /*c440*/  PRMT R0, RZ, 0x7610, R0 ;  /* 0x00007610ff007816 */ /* 0x020fe20000000000 */
[----:B-1----:R-:W-:Y:S02]  /*c450*/  IMAD.MOV.U32 R153, RZ, RZ, -0x1 ;  /* 0xffffffffff997424 */ /* 0x002fe400078e00ff */
[----:B------:R-:W-:Y:S02]  /*c460*/  IMAD.MOV.U32 R152, RZ, RZ, -0x1 ;  /* 0xffffffffff987424 */ /* 0x000fe400078e00ff */
[----:B0-----:R-:W-:-:S04]  /*c470*/  IMAD.WIDE.U32 R16, R3, UR4, R16 ;  /* 0x0000000403107c25 */ /* 0x001fc8000f8e0010 */
[----:B------:R-:W-:Y:S01]  /*c480*/  IMAD R3, R3, UR5, RZ ;  /* 0x0000000503037c24 */ /* 0x000fe2000f8e02ff */
[----:B------:R-:W-:Y:S02]  /*c490*/  ULDC.64 UR4, c[0x0][0x650] ;  /* 0x0001940000047ab9 */ /* 0x000fe40000000a00 */
[----:B------:R-:W-:Y:S01]  /*c4a0*/  ISETP.GE.U32.AND P0, PT, R16, UR4, PT ;  /* 0x0000000410007c0c */ /* 0x000fe2000bf06070 */
[----:B------:R-:W-:-:S05]  /*c4b0*/  IMAD.IADD R17, R17, 0x1, R3 ;  /* 0x0000000111117824 */ /* 0x000fca00078e0203 */
[----:B------:R-:W-:-:S13]  /*c4c0*/  ISETP.GE.U32.AND.EX P0, PT, R17, UR5, PT, P0 ;  /* 0x0000000511007c0c */ /* 0x000fda000bf06100 */
[----:B------:R-:W-:Y:S05]  /*c4d0*/  @P0 BRA `(.L_x_298) ;  /* 0x0000000400640947 */ /* 0x000fea0003800000 */
[----:B------:R-:W0:Y:S01]  /*c4e0*/  S2R R12, SR_CTAID.X ;  /* 0x00000000000c7919 */ /* 0x000e220000002500 */
[----:B--2-4-:R-:W1:Y:S01]  /*c4f0*/  LDC.64 R10, c[0x0][0x628] ;  /* 0x00018a00ff0a7b82 */ /* 0x014e620000000a00 */
[----:B------:R-:W-:Y:S01]  /*c500*/  ULDC UR4, c[0x0][0x150] ;  /* 0x0000540000047ab9 */ /* 0x000fe20000000800 */
[----:B------:R-:W-:Y:S01]  /*c510*/  IMAD.MOV.U32 R8, RZ, RZ, R16 ;  /* 0x000000ffff087224 */ /* 0x000fe200078e0010 */
[----:B------:R-:W2:Y:S01]  /*c520*/  S2R R22, SR_CTAID.Y ;  /* 0x0000000000167919 */ /* 0x000ea20000002600 */
[----:B------:R-:W-:-:S04]  /*c530*/  IMAD.MOV.U32 R9, RZ, RZ, R17 ;  /* 0x000000ffff097224 */ /* 0x000fc800078e0011 */
[----:B------:R-:W4:Y:S08]  /*c540*/  LDC R21, c[0x0][0x144] ;  /* 0x00005100ff157b82 */ /* 0x000f300000000800 */
[----:B------:R-:W2:Y:S08]  /*c550*/  LDC R0, c[0x0][0x630] ;  /* 0x00018c00ff007b82 */ /* 0x000eb00000000800 */
[----:B------:R-:W2:Y:S01]  /*c560*/  LDC.64 R14, c[0x0][0x620] ;  /* 0x00018800ff0e7b82 */ /* 0x000ea20000000a00 */
[----:B-1----:R-:W-:-:S04]  /*c570*/  ISETP.NE.U32.AND P0, PT, R10, RZ, PT ;  /* 0x000000ff0a00720c */ /* 0x002fc80003f05070 */
[----:B------:R-:W-:Y:S02]  /*c580*/  ISETP.NE.AND.EX P0, PT, R11, RZ, PT, P0 ;  /* 0x000000ff0b00720c */ /* 0x000fe40003f05300 */
[----:B0-----:R-:W-:-:S05]  /*c590*/  I2FP.F32.U32 R3, R12 ;  /* 0x0000000c00037245 */ /* 0x001fca0000201000 */
[----:B------:R-:W-:-:S04]  /*c5a0*/  FMUL R3, R3, UR4 ;  /* 0x0000000403037c20 */ /* 0x000fc80008400000 */
[----:B------:R0:W1:Y:S02]  /*c5b0*/  F2I.U32.TRUNC.NTZ R20, R3 ;  /* 0x0000000300147305 */ /* 0x000064000020f000 */
[----:B----4-:R-:W-:Y:S05]  /*c5c0*/  @!P0 BRA `(.L_x_299) ;  /* 0x0000000000288947 */ /* 0x010fea0003800000 */
[----:B0-----:R-:W0:Y:S02]  /*c5d0*/  LDC R3, c[0x0][0x634] ;  /* 0x00018d00ff037b82 */ /* 0x001e240000000800 */
[----:B0-----:R-:W-:-:S05]  /*c5e0*/  IADD3 R3, P0, R16, R3, RZ ;  /* 0x0000000310037210 */ /* 0x001fca0007f1e0ff */
[----:B------:R-:W-:-:S04]  /*c5f0*/  IMAD.X R13, RZ, RZ, R17, P0 ;  /* 0x000000ffff0d7224 */ /* 0x000fc800000e0611 */
[----:B------:R-:W-:-:S04]  /*c600*/  IMAD.WIDE.U32 R4, R13, R10, RZ ;  /* 0x0000000a0d047225 */ /* 0x000fc800078e00ff */
[----:B---3--:R-:W-:-:S04]  /*c610*/  IMAD.WIDE.U32 R6, P0, R3, R11, R4 ;  /* 0x0000000b03067225 */ /* 0x008fc80007800004 */
[----:B------:R-:W-:-:S04]  /*c620*/  IMAD.WIDE.U32 R4, R3, R10, RZ ;  /* 0x0000000a03047225 */ /* 0x000fc800078e00ff */
[----:B------:R-:W-:Y:S01]  /*c630*/  IMAD.X R9, RZ, RZ, RZ, P0 ;  /* 0x000000ffff097224 */ /* 0x000fe200000e06ff */
[----:B------:R-:W-:Y:S01]  /*c640*/  IADD3 RZ, P0, R5, R6, RZ ;  /* 0x0000000605ff7210 */ /* 0x000fe20007f1e0ff */
[----:B------:R-:W-:-:S04]  /*c650*/  IMAD.MOV.U32 R8, RZ, RZ, R7 ;  /* 0x000000ffff087224 */ /* 0x000fc800078e0007 */
[----:B------:R-:W-:-:S08]  /*c660*/  IMAD.WIDE.U32.X R8, R13, R11, R8, P0 ;  /* 0x0000000b0d087225 */ /* 0x000fd000000e0408 */
.L_x_299:
[----:B------:R-:W4:Y:S01]  /*c670*/  LDC.64 R26, c[0x0][0x640] ;  /* 0x00019000ff1a7b82 */ /* 0x000f220000000a00 */
[-CC-:B--2---:R-:W-:Y:S01]  /*c680*/  SHF.R.U64 R152, R8, R0.reuse, R9.reuse ;  /* 0x0000000008987219 */ /* 0x184fe20000001209 */
[----:B-1----:R-:W-:Y:S01]  /*c690*/  IMAD.MOV R20, RZ, RZ, -R20 ;  /* 0x000000ffff147224 */ /* 0x002fe200078e0a14 */
[----:B------:R-:W-:Y:S01]  /*c6a0*/  SHF.R.U32.HI R0, RZ, R0, R9 ;  /* 0x00000000ff007219 */ /* 0x000fe20000011609 */
[----:B------:R-:W-:Y:S01]  /*c6b0*/  ULDC UR4, c[0x0][0x154] ;  /* 0x0000550000047ab9 */ /* 0x000fe20000000800 */
[----:B0-----:R-:W-:Y:S01]  /*c6c0*/  IADD3 R3, P0, RZ, -R152, RZ ;  /* 0x80000098ff037210 */ /* 0x001fe20007f1e0ff */
[----:B------:R-:W-:Y:S02]  /*c6d0*/  IMAD R21, R21, R20, R12 ;  /* 0x0000001415157224 */ /* 0x000fe400078e020c */
[----:B---3--:R-:W0:Y:S01]  /*c6e0*/  LDC R6, c[0x0][0x618] ;  /* 0x00018600ff067b82 */ /* 0x008e220000000800 */
[----:B------:R-:W-:Y:S02]  /*c6f0*/  IMAD.MOV.U32 R7, RZ, RZ, 0x1 ;  /* 0x00000001ff077424 */ /* 0x000fe400078e00ff */
[----:B------:R-:W-:-:S04]  /*c700*/  IMAD.X R5, RZ, RZ, ~R0, P0 ;  /* 0x000000ffff057224 */ /* 0x000fc800000e0e00 */
[-C--:B------:R-:W-:Y:S01]  /*c710*/  IMAD R0, R5, R14.reuse, RZ ;  /* 0x0000000e05007224 */ /* 0x080fe200078e02ff */
[----:B------:R-:W1:Y:S01]  /*c720*/  LDC R8, c[0x0][0x608] ;  /* 0x00018200ff087b82 */ /* 0x000e620000000800 */
[----:B------:R-:W-:-:S04]  /*c730*/  IMAD.WIDE.U32 R4, R3, R14, R16 ;  /* 0x0000000e03047225 */ /* 0x000fc800078e0010 */
[----:B------:R-:W-:Y:S01]  /*c740*/  IMAD R3, R3, R15, R0 ;  /* 0x0000000f03037224 */ /* 0x000fe200078e0200 */
[----:B------:R-:W-:Y:S02]  /*c750*/  I2FP.F32.U32 R0, R22 ;  /* 0x0000001600007245 */ /* 0x000fe40000201000 */
[----:B------:R-:W2:Y:S01]  /*c760*/  LDC R24, c[0x0][0x658] ;  /* 0x00019600ff187b82 */ /* 0x000ea20000000800 */
[----:B------:R-:W-:Y:S01]  /*c770*/  IMAD.IADD R3, R5, 0x1, R3 ;  /* 0x0000000105037824 */ /* 0x000fe200078e0203 */
[----:B----4-:R-:W-:Y:S01]  /*c780*/  ISETP.NE.U32.AND P0, PT, R26, RZ, PT ;  /* 0x000000ff1a00720c */ /* 0x010fe20003f05070 */
[----:B------:R-:W-:Y:S01]  /*c790*/  FMUL R0, R0, UR4 ;  /* 0x0000000400007c20 */ /* 0x000fe20008400000 */
[----:B------:R-:W-:Y:S02]  /*c7a0*/  IMAD.MOV.U32 R5, RZ, RZ, -0x1 ;  /* 0xffffffffff057424 */ /* 0x000fe400078e00ff */
[----:B------:R-:W-:Y:S01]  /*c7b0*/  ISETP.NE.AND.EX P0, PT, R27, RZ, PT, P0 ;  /* 0x000000ff1b00720c */ /* 0x000fe20003f05300 */
[----:B------:R3:W4:Y:S01]  /*c7c0*/  F2I.U32.TRUNC.NTZ R13, R0 ;  /* 0x00000000000d7305 */ /* 0x000722000020f000 */
[----:B------:R-:W3:Y:S01]  /*c7d0*/  LDC R15, c[0x0][0x148] ;  /* 0x00005200ff0f7b82 */ /* 0x000ee20000000800 */
[----:B0-----:R-:W-:-:S02]  /*c7e0*/  SHF.R.U64 R12, R4, R6, R3 ;  /* 0x00000006040c7219 */ /* 0x001fc40000001203 */
[----:B------:R-:W-:-:S05]  /*c7f0*/  SHF.R.U32.HI R3, RZ, R6, R3 ;  /* 0x00000006ff037219 */ /* 0x000fca0000011603 */
[----:B------:R-:W0:Y:S01]  /*c800*/  LDC R20, c[0x0][0x600] ;  /* 0x00018000ff147b82 */ /* 0x000e220000000800 */
[-CC-:B-1----:R-:W-:Y:S02]  /*c810*/  SHF.R.U64 R10, R12, R8.reuse, R3.reuse ;  /* 0x000000080c0a7219 */ /* 0x182fe40000001203 */
[----:B------:R-:W-:-:S05]  /*c820*/  SHF.R.U32.HI R3, RZ, R8, R3 ;  /* 0x00000008ff037219 */ /* 0x000fca0000011603 */
[----:B------:R-:W1:Y:S01]  /*c830*/  LDC R25, c[0x0][0x648] ;  /* 0x00019200ff197b82 */ /* 0x000e620000000800 */
[-C--:B--2---:R-:W-:Y:S02]  /*c840*/  SHF.L.U32 R4, R5, R24.reuse, RZ ;  /* 0x0000001805047219 */ /* 0x084fe400000006ff */
[--C-:B------:R-:W-:Y:S02]  /*c850*/  SHF.R.U64 R14, R10, R24, R3.reuse ;  /* 0x000000180a0e7219 */ /* 0x100fe40000001203 */
[----:B------:R-:W-:Y:S02]  /*c860*/  LOP3.LUT R23, RZ, R4, RZ, 0x33, !PT ;  /* 0x00000004ff177212 */ /* 0x000fe400078e33ff */
[-C--:B------:R-:W-:Y:S01]  /*c870*/  SHF.R.U32.HI R5, RZ, R24.reuse, R3 ;  /* 0x00000018ff057219 */ /* 0x080fe20000011603 */
[----:B------:R-:W2:Y:S01]  /*c880*/  LDC R28, c[0x0][0x638] ;  /* 0x00018e00ff1c7b82 */ /* 0x000ea20000000800 */
[----:B------:R-:W-:Y:S01]  /*c890*/  SHF.L.U32 R154, R7, R24, RZ ;  /* 0x00000018079a7219 */ /* 0x000fe200000006ff */
[----:B------:R-:W-:-:S06]  /*c8a0*/  IMAD.MOV.U32 R4, RZ, RZ, R14 ;  /* 0x000000ffff047224 */ /* 0x000fcc00078e000e */
[----:B------:R-:W0:Y:S01]  /*c8b0*/  LDC R29, c[0x0][0x610] ;  /* 0x00018400ff1d7b82 */ /* 0x000e220000000800 */
[----:B----4-:R-:W-:Y:S05]  /*c8c0*/  @!P0 BRA `(.L_x_300) ;  /* 0x0000000000288947 */ /* 0x010fea0003800000 */
[----:B------:R-:W4:Y:S02]  /*c8d0*/  LDC R3, c[0x0][0x64c] ;  /* 0x00019300ff037b82 */ /* 0x000f240000000800 */
[----:B----4-:R-:W-:-:S05]  /*c8e0*/  IADD3 R3, P0, R14, R3, RZ ;  /* 0x000000030e037210 */ /* 0x010fca0007f1e0ff */
        /* <DEDUP_REMOVED lines=8> */
.L_x_300:
[----:B------:R-:W-:Y:S01]  /*c970*/  ISETP.NE.AND P0, PT, R2, 0x1, PT ;  /* 0x000000010200780c */ /* 0x000fe20003f05270 */
[----:B0-----:R-:W-:Y:S01]  /*c980*/  VIADD R7, R20, 0xffffffff ;  /* 0xffffffff14077836 */ /* 0x001fe20000000000 */
[----:B-1-3--:R-:W-:Y:S01]  /*c990*/  SHF.R.U64 R0, R4, R25, R5 ;  /* 0x0000001904007219 */ /* 0x00afe20000001205 */
[----:B------:R-:W-:Y:S01]  /*c9a0*/  IMAD.MOV R13, RZ, RZ, -R13 ;  /* 0x000000ffff0d7224 */ /* 0x000fe200078e0a0d */
[----:B------:R-:W-:Y:S01]  /*c9b0*/  LOP3.LUT R5, R10, R23, RZ, 0xc0, !PT ;  /* 0x000000170a057212 */ /* 0x000fe200078ec0ff */
[----:B------:R-:W-:Y:S02]  /*c9c0*/  IMAD.MOV.U32 R4, RZ, RZ, 0x1 ;  /* 0x00000001ff047424 */ /* 0x000fe400078e00ff */
[----:B------:R-:W-:Y:S02]  /*c9d0*/  IMAD.MOV R3, RZ, RZ, -R0 ;  /* 0x000000ffff037224 */ /* 0x000fe400078e0a00 */
[----:B------:R-:W-:Y:S01]  /*c9e0*/  IMAD R154, R154, R0, R5 ;  /* 0x000000009a9a7224 */ /* 0x000fe200078e0205 */
[----:B------:R-:W-:Y:S01]  /*c9f0*/  LOP3.LUT R5, R12, R7, RZ, 0xc0, !PT ;  /* 0x000000070c057212 */ /* 0x000fe200078ec0ff */
[----:B--2---:R-:W-:-:S02]  /*ca00*/  IMAD R0, R3, R28, R14 ;  /* 0x0000001c03007224 */ /* 0x004fc400078e020e */
[----:B------:R-:W-:Y:S02]  /*ca10*/  @P0 IMAD R21, R15, R13, R22 ;  /* 0x0000000d0f150224 */ /* 0x000fe400078e0216 */
[----:B------:R-:W-:Y:S01]  /*ca20*/  IMAD R3, R0, R20, R5 ;  /* 0x0000001400037224 */ /* 0x000fe200078e0205 */
[----:B------:R-:W-:Y:S01]  /*ca30*/  PRMT R0, R4, 0x7610, R0 ;  /* 0x0000761004007816 */ /* 0x000fe20000000000 */
[----:B------:R-:W-:-:S05]  /*ca40*/  IMAD R154, R154, R29, R21 ;  /* 0x0000001d9a9a7224 */ /* 0x000fca00078e0215 */
[----:B------:R-:W-:Y:S02]  /*ca50*/  SEL R153, R3, R154, !P0 ;  /* 0x0000009a03997207 */ /* 0x000fe40004000000 */
[----:B------:R-:W-:-:S07]  /*ca60*/  SEL R154, R154, R3, !P0 ;  /* 0x000000039a9a7207 */ /* 0x000fce0004000000 */
.L_x_298:
[----:B------:R-:W-:-:S13]  /*ca70*/  LOP3.LUT P0, RZ, R0, 0xff, RZ, 0xc0, !PT ;  /* 0x000000ff00ff7812 */ /* 0x000fda000780c0ff */
[----:B------:R-:W-:Y:S05]  /*ca80*/  @P0 BRA `(.L_x_301) ;  /* 0xffffff4400240947 */ /* 0x000fea000383ffff */
[----:B------:R-:W-:Y:S05]  /*ca90*/  EXIT ;  /* 0x000000000000794d */ /* 0x000fea0003800000 */
.L_x_3:
[----:B0-----:R-:W-:Y:S01]  /*caa0*/  ULDC.64 UR4, c[0x0][0x650] ;  /* 0x0001940000047ab9 */ /* 0x001fe20000000a00 */
        /* <DEDUP_REMOVED lines=25> */
.L_x_303:
[-CC-:B------:R-:W-:Y:S01]  /*cc40*/  SHF.R.U64 R29, R10, R14.reuse, R11.reuse ;  /* 0x0000000e0a1d7219 */ /* 0x180fe2000000120b */
[----:B------:R-:W0:Y:S01]  /*cc50*/  LDC.64 R22, c[0x0][0x640] ;  /* 0x00019000ff167b82 */ /* 0x000e220000000a00 */
[----:B------:R-:W-:Y:S01]  /*cc60*/  SHF.R.U32.HI R5, RZ, R14, R11 ;  /* 0x0000000eff057219 */ /* 0x000fe2000001160b */
[----:B------:R-:W-:Y:S01]  /*cc70*/  ULDC UR4, c[0x0][0x150] ;  /* 0x0000540000047ab9 */ /* 0x000fe20000000800 */
[----:B------:R-:W-:Y:S02]  /*cc80*/  IADD3 R9, P0, RZ, -R29, RZ ;  /* 0x8000001dff097210 */ /* 0x000fe40007f1e0ff */
[----:B------:R-:W-:-:S03]  /*cc90*/  I2FP.F32.U32 R6, R4 ;  /* 0x0000000400067245 */ /* 0x000fc60000201000 */
[----:B------:R-:W1:Y:S01]  /*cca0*/  LDC R12, c[0x0][0x618] ;  /* 0x00018600ff0c7b82 */ /* 0x000e620000000800 */
[----:B------:R-:W-:Y:S02]  /*ccb0*/  IMAD.X R5, RZ, RZ, ~R5, P0 ;  /* 0x000000ffff057224 */ /* 0x000fe400000e0e05 */
[----:B------:R-:W-:Y:S01]  /*ccc0*/  FMUL R11, R6, UR4 ;  /* 0x00000004060b7c20 */ /* 0x000fe20008400000 */
[----:B------:R-:W-:Y:S01]  /*ccd0*/  IMAD.WIDE.U32 R6, R9, R20, R16 ;  /* 0x0000001409067225 */ /* 0x000fe200078e0010 */
[----:B------:R-:W-:-:S03]  /*cce0*/  ULDC UR4, c[0x0][0x154] ;  /* 0x0000550000047ab9 */ /* 0x000fc60000000800 */
[----:B------:R-:W-:Y:S01]  /*ccf0*/  IMAD R8, R5, R20, RZ ;  /* 0x0000001405087224 */ /* 0x000fe200078e02ff */
[----:B------:R-:W2:Y:S01]  /*cd00*/  LDC R13, c[0x0][0x144] ;  /* 0x00005100ff0d7b82 */ /* 0x000ea20000000800 */
[----:B------:R-:W3:Y:S02]  /*cd10*/  F2I.U32.TRUNC.NTZ R11, R11 ;  /* 0x0000000b000b7305 */ /* 0x000ee4000020f000 */
[----:B------:R-:W-:Y:S02]  /*cd20*/  IMAD R5, R9, R21, R8 ;  /* 0x0000001509057224 */ /* 0x000fe400078e0208 */
[----:B------:R-:W-:Y:S02]  /*cd30*/  IMAD.MOV.U32 R8, RZ, RZ, -0x1 ;  /* 0xffffffffff087424 */ /* 0x000fe400078e00ff */
[----:B------:R-:W-:Y:S01]  /*cd40*/  IMAD.IADD R5, R7, 0x1, R5 ;  /* 0x0000000107057824 */ /* 0x000fe200078e0205 */
[----:B------:R-:W4:Y:S01]  /*cd50*/  LDC R20, c[0x0][0x608] ;  /* 0x00018200ff147b82 */ /* 0x000f220000000800 */
[----:B------:R-:W-:-:S02]  /*cd60*/  I2FP.F32.U32 R7, R3 ;  /* 0x0000000300077245 */ /* 0x000fc40000201000 */
[----:B0-----:R-:W-:-:S03]  /*cd70*/  ISETP.NE.U32.AND P0, PT, R22, RZ, PT ;  /* 0x000000ff1600720c */ /* 0x001fc60003f05070 */
[----:B------:R-:W-:Y:S01]  /*cd80*/  FMUL R7, R7, UR4 ;  /* 0x0000000407077c20 */ /* 0x000fe20008400000 */
[----:B------:R-:W-:Y:S01]  /*cd90*/  ISETP.NE.AND.EX P0, PT, R23, RZ, PT, P0 ;  /* 0x000000ff1700720c */ /* 0x000fe20003f05300 */
[----:B------:R-:W0:Y:S01]  /*cda0*/  LDC R9, c[0x0][0x658] ;  /* 0x00019600ff097b82 */ /* 0x000e220000000800 */
[-C--:B-1----:R-:W-:Y:S01]  /*cdb0*/  SHF.R.U64 R10, R6, R12.reuse, R5 ;  /* 0x0000000c060a7219 */ /* 0x082fe20000001205 */
[----:B---3--:R-:W-:Y:S01]  /*cdc0*/  IMAD.MOV R6, RZ, RZ, -R11 ;  /* 0x000000ffff067224 */ /* 0x008fe200078e0a0b */
[----:B------:R-:W-:Y:S02]  /*cdd0*/  SHF.R.U32.HI R5, RZ, R12, R5 ;  /* 0x0000000cff057219 */ /* 0x000fe40000011605 */
[----:B------:R1:W3:Y:S03]  /*cde0*/  F2I.U32.TRUNC.NTZ R12, R7 ;  /* 0x00000007000c7305 */ /* 0x0002e6000020f000 */
[----:B------:R-:W1:Y:S01]  /*cdf0*/  LDC R14, c[0x0][0x148] ;  /* 0x00005200ff0e7b82 */ /* 0x000e620000000800 */
[----:B--2---:R-:W-:-:S02]  /*ce00*/  IMAD R31, R13, R6, R4 ;  /* 0x000000060d1f7224 */ /* 0x004fc400078e0204 */
[----:B------:R-:W-:-:S05]  /*ce10*/  IMAD.MOV.U32 R6, RZ, RZ, 0x1 ;  /* 0x00000001ff067424 */ /* 0x000fca00078e00ff */
[----:B------:R-:W2:Y:S01]  /*ce20*/  LDC R21, c[0x0][0x600] ;  /* 0x00018000ff157b82 */ /* 0x000ea20000000800 */
[-CC-:B----4-:R-:W-:Y:S02]  /*ce30*/  SHF.R.U64 R13, R10, R20.reuse, R5.reuse ;  /* 0x000000140a0d7219 */ /* 0x190fe40000001205 */
[----:B------:R-:W-:-:S05]  /*ce40*/  SHF.R.U32.HI R4, RZ, R20, R5 ;  /* 0x00000014ff047219 */ /* 0x000fca0000011605 */
[----:B------:R-:W4:Y:S01]  /*ce50*/  LDC R24, c[0x0][0x648] ;  /* 0x00019200ff187b82 */ /* 0x000f220000000800 */
[-CC-:B0-----:R-:W-:Y:S02]  /*ce60*/  SHF.R.U64 R15, R13, R9.reuse, R4.reuse ;  /* 0x000000090d0f7219 */ /* 0x181fe40000001204 */
[-C--:B------:R-:W-:Y:S02]  /*ce70*/  SHF.L.U32 R8, R8, R9.reuse, RZ ;  /* 0x0000000908087219 */ /* 0x080fe400000006ff */
[-C--:B------:R-:W-:Y:S01]  /*ce80*/  SHF.R.U32.HI R5, RZ, R9.reuse, R4 ;  /* 0x00000009ff057219 */ /* 0x080fe20000011604 */
[----:B------:R-:W-:Y:S01]  /*ce90*/  IMAD.MOV.U32 R4, RZ, RZ, R15 ;  /* 0x000000ffff047224 */ /* 0x000fe200078e000f */
[----:B------:R-:W-:Y:S01]  /*cea0*/  SHF.L.U32 R20, R6, R9, RZ ;  /* 0x0000000906147219 */ /* 0x000fe200000006ff */
[----:B------:R-:W0:Y:S01]  /*ceb0*/  LDC R25, c[0x0][0x638] ;  /* 0x00018e00ff197b82 */ /* 0x000e220000000800 */
[----:B------:R-:W-:-:S07]  /*cec0*/  LOP3.LUT R26, RZ, R8, RZ, 0x33, !PT ;  /* 0x00000008ff1a7212 */ /* 0x000fce00078e33ff */
[----:B------:R-:W0:Y:S01]  /*ced0*/  LDC R27, c[0x0][0x610] ;  /* 0x00018400ff1b7b82 */ /* 0x000e220000000800 */
[----:B-1-3--:R-:W-:Y:S05]  /*cee0*/  @!P0 BRA `(.L_x_304) ;  /* 0x0000000000288947 */ /* 0x00afea0003800000 */
[----:B------:R-:W1:Y:S02]  /*cef0*/  LDC R4, c[0x0][0x64c] ;  /* 0x00019300ff047b82 */ /* 0x000e640000000800 */
[----:B-1----:R-:W-:-:S05]  /*cf00*/  IADD3 R9, P0, R15, R4, RZ ;  /* 0x000000040f097210 */ /* 0x002fca0007f1e0ff */
        /* <DEDUP_REMOVED lines=8> */
.L_x_304:
[----:B------:R-:W-:Y:S01]  /*cf90*/  ISETP.NE.AND P0, PT, R2, 0x1, PT ;  /* 0x000000010200780c */ /* 0x000fe20003f05270 */
[----:B--2---:R-:W-:Y:S01]  /*cfa0*/  VIADD R7, R21, 0xffffffff ;  /* 0xffffffff15077836 */ /* 0x004fe20000000000 */
[----:B----4-:R-:W-:Y:S01]  /*cfb0*/  SHF.R.U64 R5, R4, R24, R5 ;  /* 0x0000001804057219 */ /* 0x010fe20000001205 */
[----:B------:R-:W-:Y:S01]  /*cfc0*/  IMAD.MOV R12, RZ, RZ, -R12 ;  /* 0x000000ffff0c7224 */ /* 0x000fe200078e0a0c */
[----:B------:R-:W-:Y:S02]  /*cfd0*/  LOP3.LUT R4, R13, R26, RZ, 0xc0, !PT ;  /* 0x0000001a0d047212 */ /* 0x000fe400078ec0ff */
[----:B------:R-:W-:Y:S01]  /*cfe0*/  LOP3.LUT R10, R10, R7, RZ, 0xc0, !PT ;  /* 0x000000070a0a7212 */ /* 0x000fe200078ec0ff */
[----:B------:R-:W-:Y:S02]  /*cff0*/  IMAD.MOV R6, RZ, RZ, -R5 ;  /* 0x000000ffff067224 */ /* 0x000fe400078e0a05 */
[----:B------:R-:W-:-:S04]  /*d000*/  IMAD R4, R20, R5, R4 ;  /* 0x0000000514047224 */ /* 0x000fc800078e0204 */
[----:B------:R-:W-:Y:S02]  /*d010*/  @P0 IMAD R31, R14, R12, R3 ;  /* 0x0000000c0e1f0224 */ /* 0x000fe400078e0203 */
[----:B0-----:R-:W-:Y:S02]  /*d020*/  IMAD R3, R6, R25, R15 ;  /* 0x0000001906037224 */ /* 0x001fe400078e020f */
[----:B------:R-:W-:Y:S02]  /*d030*/  IMAD R31, R4, R27, R31 ;  /* 0x0000001b041f7224 */ /* 0x000fe400078e021f */
[----:B------:R-:W-:Y:S02]  /*d040*/  IMAD R4, R3, R21, R10 ;  /* 0x0000001503047224 */ /* 0x000fe400078e020a */
[----:B------:R-:W-:-:S03]  /*d050*/  IMAD.MOV.U32 R6, RZ, RZ, 0x1 ;  /* 0x00000001ff067424 */ /* 0x000fc600078e00ff */
[----:B------:R-:W-:Y:S02]  /*d060*/  SEL R30, R4, R31, !P0 ;  /* 0x0000001f041e7207 */ /* 0x000fe40004000000 */
[----:B------:R-:W-:-:S07]  /*d070*/  SEL R31, R31, R4, !P0 ;  /* 0x000000041f1f7207 */ /* 0x000fce0004000000 */
.L_x_302:
[----:B------:R-:W-:-:S08]  /*d080*/  NOP ;  /* 0x0000000000007918 */ /* 0x000fd00000000000 */
[----:B------:R-:W0:-:S00]  /*d090*/  USETMAXREG.DEALLOC.CTAPOOL 0x28 ;  /* 0x00000028000079c8 */ /* 0x000e0000080e0500 */
[----:B0-----:R-:W-:-:S13]  /*d0a0*/  ISETP.NE.AND P0, PT, R0, RZ, PT ;  /* 0x000000ff0000720c */ /* 0x001fda0003f05270 */
[----:B------:R-:W-:Y:S05]  /*d0b0*/  @P0 EXIT ;  /* 0x000000000000094d */ /* 0x000fea0003800000 */
[----:B------:R-:W-:Y:S01]  /*d0c0*/  LOP3.LUT P0, RZ, R6, 0xff, RZ, 0xc0, !PT ;  /* 0x000000ff06ff7812 */ /* 0x000fe2000780c0ff */
[----:B------:R-:W-:Y:S02]  /*d0d0*/  IMAD.MOV.U32 R27, RZ, RZ, 0x1 ;  /* 0x00000001ff1b7424 */ /* 0x000fe400078e00ff */
[----:B------:R-:W-:-:S10]  /*d0e0*/  IMAD.MOV.U32 R28, RZ, RZ, RZ ;  /* 0x000000ffff1c7224 */ /* 0x000fd400078e00ff */
[----:B------:R-:W-:Y:S05]  /*d0f0*/  @!P0 BRA `(.L_x_305) ;  /* 0x0000000c00e48947 */ /* 0x000fea0003800000 */
[----:B------:R-:W0:Y:S01]  /*d100*/  LDC R0, c[0x0][0x28c] ;  /* 0x0000a300ff007b82 */ /* 0x000e220000000800 */
[----:B------:R-:W-:Y:S01]  /*d110*/  ULDC UR41, c[0x0][0x658] ;  /* 0x0001960000297ab9 */ /* 0x000fe20000000800 */
[----:B------:R-:W-:Y:S01]  /*d120*/  UMOV UR5, 0xffffffff ;  /* 0xffffffff00057882 */ /* 0x000fe20000000000 */
[----:B------:R-:W-:Y:S01]  /*d130*/  ULDC UR4, c[0x0][0xc] ;  /* 0x0000030000047ab9 */ /* 0x000fe20000000800 */
[----:B------:R-:W-:Y:S01]  /*d140*/  USHF.L.U32 UR42, UR5, UR41, URZ ;  /* 0x00000029052a7299 */ /* 0x000fe2000800063f */
[C---:B------:R-:W-:Y:S01]  /*d150*/  LOP3.LUT P1, RZ, R18.reuse, 0x7f, RZ, 0xc0, !PT ;  /* 0x0000007f12ff7812 */ /* 0x040fe2000782c0ff */
[----:B------:R-:W-:Y:S01]  /*d160*/  UMOV UR6, 0x1 ;  /* 0x0000000100067882 */ /* 0x000fe20000000000 */
[----:B------:R-:W-:Y:S01]  /*d170*/  LOP3.LUT P0, RZ, R18, 0x1f, RZ, 0xc0, !PT ;  /* 0x0000001f12ff7812 */ /* 0x000fe2000780c0ff */
[----:B------:R-:W-:Y:S01]  /*d180*/  ULDC UR5, c[0x0][0x10] ;  /* 0x0000040000057ab9 */ /* 0x000fe20000000800 */
[----:B------:R-:W-:Y:S01]  /*d190*/  USHF.L.U32 UR41, UR6, UR41, URZ ;  /* 0x0000002906297299 */ /* 0x000fe2000800063f */
[----:B------:R-:W-:Y:S01]  /*d1a0*/  BSSY B7, `(.L_x_305) ;  /* 0x00000ee000077945 */ /* 0x000fe20003800000 */
[----:B------:R-:W-:Y:S01]  /*d1b0*/  UIMAD.WIDE.U32 UR4, UR4, UR5, URZ ;  /* 0x00000005040472a5 */ /* 0x000fe2000f8e003f */
[----:B------:R-:W-:Y:S01]  /*d1c0*/  PLOP3.LUT P0, PT, P0, P1, PT, 0x8a, 0x0 ;  /* 0x000000000000781c */ /* 0x000fe20000703172 */
[----:B------:R-:W-:Y:S01]  /*d1d0*/  ULDC UR6, c[0x0][0x14] ;  /* 0x0000050000067ab9 */ /* 0x000fe20000000800 */
[----:B------:R-:W-:Y:S01]  /*d1e0*/  P2R R4, PR, RZ, 0x2 ;  /* 0x00000002ff047803 */ /* 0x000fe20000000000 */
[----:B------:R-:W-:Y:S01]  /*d1f0*/  UIMAD.WIDE.U32 UR38, UR4, UR6, URZ ;  /* 0x00000006042672a5 */ /* 0x000fe2000f8e003f */
[----:B------:R-:W-:Y:S01]  /*d200*/  IMAD.MOV.U32 R24, RZ, RZ, 0x1 ;  /* 0x00000001ff187424 */ /* 0x000fe200078e00ff */
[----:B------:R-:W-:Y:S01]  /*d210*/  UIMAD UR43, UR5, UR6, URZ ;  /* 0x00000006052b72a4 */ /* 0x000fe2000f8e023f */
[----:B------:R-:W-:Y:S01]  /*d220*/  LOP3.LUT R26, R19, 0x2, RZ, 0xfc, !PT ;  /* 0x00000002131a7812 */ /* 0x000fe200078efcff */
[----:B------:R-:W-:Y:S01]  /*d230*/  IMAD.MOV.U32 R27, RZ, RZ, 0x1 ;  /* 0x00000001ff1b7424 */ /* 0x000fe200078e00ff */
[----:B------:R-:W-:Y:S01]  /*d240*/  P2R R32, PR, RZ, 0x1 ;  /* 0x00000001ff207803 */ /* 0x000fe20000000000 */
[----:B------:R-:W-:Y:S01]  /*d250*/  IMAD.MOV.U32 R28, RZ, RZ, RZ ;  /* 0x000000ffff1c7224 */ /* 0x000fe200078e00ff */
[----:B------:R-:W-:Y:S01]  /*d260*/  ULDC UR40, c[0x0][0x600] ;  /* 0x0001800000287ab9 */ /* 0x000fe20000000800 */
[----:B------:R-:W-:Y:S01]  /*d270*/  ULOP3.LUT UR42, URZ, UR42, URZ, 0x33, !UPT ;  /* 0x0000002a3f2a7292 */ /* 0x000fe2000f8e333f */
[----:B0-----:R-:W-:Y:S01]  /*d280*/  VIADD R0, R0, 0x7f ;  /* 0x0000007f00007836 */ /* 0x001fe20000000000 */
[----:B------:R-:W-:-:S02]  /*d290*/  UIADD3 UR40, UR40, -0x1, URZ ;  /* 0xffffffff28287890 */ /* 0x000fc4000fffe03f */
[----:B------:R-:W-:Y:S02]  /*d2a0*/  UIADD3 UR43, UR39, UR43, URZ ;  /* 0x0000002b272b7290 */ /* 0x000fe4000fffe03f */
[----:B------:R-:W-:Y:S01]  /*d2b0*/  SHF.R.S32.HI R3, RZ, 0x1f, R0 ;  /* 0x0000001fff037819 */ /* 0x000fe20000011400 */
[----:B------:R-:W-:-:S03]  /*d2c0*/  ULDC.64 UR36, c[0x0][0x198] ;  /* 0x0000660000247ab9 */ /* 0x000fc60000000a00 */
[----:B------:R-:W-:-:S04]  /*d2d0*/  LEA.HI R3, R3, R0, RZ, 0x7 ;  /* 0x0000000003037211 */ /* 0x000fc800078f38ff */
[----:B------:R-:W-:-:S05]  /*d2e0*/  SHF.R.S32.HI R25, RZ, 0x7, R3 ;  /* 0x00000007ff197819 */ /* 0x000fca0000011403 */
[----:B------:R-:W-:-:S07]  /*d2f0*/  VIADD R23, R25, 0x1 ;  /* 0x0000000119177836 */ /* 0x000fce0000000000 */
.L_x_319:
[----:B------:R-:W-:-:S03]  /*d300*/  UMOV UR4, 0xffffffff ;  /* 0xffffffff00047882 */ /* 0x000fc60000000000 */
[----:B------:R-:W-:Y:S05]  /*d310*/  BRA.DIV UR4, `(.L_x_306) ;  /* 0x0000001204747947 */ /* 0x000fea000b800000 */
[----:B------:R-:W-:-:S13]  /*d320*/  ELECT P6, URZ, PT ;  /* 0x00000000003f782f */ /* 0x000fda00038c0000 */
.L_x_332:
[----:B------:R-:W-:Y:S04]  /*d330*/  BSSY B6, `(.L_x_307) ;  /* 0x0000062000067945 */ /* 0x000fe80003800000 */
[----:B------:R-:W-:Y:S05]  /*d340*/  @!P6 BRA `(.L_x_308) ;  /* 0x000000040080e947 */ /* 0x000fea0003800000 */
[----:B------:R-:W0:Y:S01]  /*d350*/  S2R R3, SR_CgaCtaId ;  /* 0x0000000000037919 */ /* 0x000e220000008800 */
[----:B------:R-:W-:-:S04]  /*d360*/  MOV R22, 0x400 ;  /* 0x0000040000167802 */ /* 0x000fc80000000f00 */
[----:B0-----:R-:W-:-:S05]  /*d370*/  LEA R22, R3, R22, 0x18 ;  /* 0x0000001603167211 */ /* 0x001fca00078ec0ff */
[----:B------:R-:W-:-:S05]  /*d380*/  VIADD R0, R22, 0x800 ;  /* 0x0000080016007836 */ /* 0x000fca0000000000 */
[----:B------:R-:W-:-:S13]  /*d390*/  LOP3.LUT P0, RZ, R0, 0x3ff, RZ, 0xc0, !PT ;  /* 0x000003ff00ff7812 */ /* 0x000fda000780c0ff */
[----:B------:R-:W-:Y:S05]  /*d3a0*/  @!P0 BRA `(.L_x_309) ;  /* 0x0000000000408947 */ /* 0x000fea0003800000 */
[----:B------:R-:W-:Y:S01]  /*d3b0*/  MOV R14, 0x0 ;  /* 0x00000000000e7802 */ /* 0x000fe20000000f00 */
[----:B------:R-:W-:Y:S01]  /*d3c0*/  ULDC.64 UR4, c[0x4][0x70] ;  /* 0x01001c0000047ab9 */ /* 0x000fe20000000a00 */
[----:B------:R-:W-:Y:S01]  /*d3d0*/  ULDC.64 UR6, c[0x4][0x8] ;  /* 0x0100020000067ab9 */ /* 0x000fe20000000a00 */
[----:B------:R-:W-:Y:S02]  /*d3e0*/  IMAD.U32 R4, RZ, RZ, UR4 ;  /* 0x00000004ff047e24 */ /* 0x000fe4000f8e00ff */
[----:B------:R-:W-:Y:S01]  /*d3f0*/  IMAD.U32 R5, RZ, RZ, UR5 ;  /* 0x00000005ff057e24 */ /* 0x000fe2000f8e00ff */
[----:B------:R-:W0:Y:S01]  /*d400*/  LDC.64 R14, c[0x4][R14] ;  /* 0x010000000e0e7b82 */ /* 0x000e220000000a00 */
[----:B------:R-:W-:Y:S01]  /*d410*/  ULDC.64 UR4, c[0x4][0x78] ;  /* 0x01001e0000047ab9 */ /* 0x000fe20000000a00 */
[----:B------:R-:W-:Y:S02]  /*d420*/  IMAD.U32 R10, RZ, RZ, UR6 ;  /* 0x00000006ff0a7e24 */ /* 0x000fe4000f8e00ff */
[----:B------:R-:W-:-:S02]  /*d430*/  IMAD.U32 R6, RZ, RZ, UR4 ;  /* 0x00000004ff067e24 */ /* 0x000fc4000f8e00ff */
[----:B------:R-:W-:Y:S02]  /*d440*/  IMAD.U32 R7, RZ, RZ, UR5 ;  /* 0x00000005ff077e24 */ /* 0x000fe4000f8e00ff */
[----:B------:R-:W-:Y:S02]  /*d450*/  IMAD.U32 R11, RZ, RZ, UR7 ;  /* 0x00000007ff0b7e24 */ /* 0x000fe4000f8e00ff */
[----:B------:R-:W-:Y:S02]  /*d460*/  IMAD.MOV.U32 R8, RZ, RZ, 0x70 ;  /* 0x00000070ff087424 */ /* 0x000fe400078e00ff */
[----:B------:R-:W-:Y:S02]  /*d470*/  IMAD.MOV.U32 R12, RZ, RZ, 0x1 ;  /* 0x00000001ff0c7424 */ /* 0x000fe400078e00ff */
[----:B------:R-:W-:-:S07]  /*d480*/  IMAD.MOV.U32 R13, RZ, RZ, RZ ;  /* 0x000000ffff0d7224 */ /* 0x000fce00078e00ff */
[----:B------:R-:W-:-:S07]  /*d490*/  LEPC R20, `(.L_x_309) ;  /* 0x000000001014794e */ /* 0x000fce0000000000 */
[----:B0-----:R-:W-:Y:S05]  /*d4a0*/  CALL.ABS.NOINC R14 ;  /* 0x000000000e007343 */ /* 0x001fea0003c00000 */
.L_x_309:
        /* <DEDUP_REMOVED lines=19> */
.L_x_310:
[----:B------:R-:W0:Y:S02]  /*d5e0*/  LDC R0, c[0x0][0x28c] ;  /* 0x0000a300ff007b82 */ /* 0x000e240000000800 */
[----:B0-----:R-:W-:-:S13]  /*d5f0*/  ISETP.GE.AND P0, PT, R0, 0x1, PT ;  /* 0x000000010000780c */ /* 0x001fda0003f06270 */
[----:B------:R-:W-:Y:S05]  /*d600*/  @!P0 BRA `(.L_x_308) ;  /* 0x0000000000d08947 */ /* 0x000fea0003800000 */
[----:B------:R-:W-:Y:S02]  /*d610*/  IMAD.SHL.U32 R30, R30, 0x100, RZ ;  /* 0x000001001e1e7824 */ /* 0x000fe400078e00ff */
[----:B------:R-:W-:Y:S02]  /*d620*/  IMAD.SHL.U32 R31, R31, 0x80, RZ ;  /* 0x000000801f1f7824 */ /* 0x000fe400078e00ff */
[----:B------:R-:W-:Y:S02]  /*d630*/  IMAD.MOV.U32 R8, RZ, RZ, RZ ;  /* 0x000000ffff087224 */ /* 0x000fe400078e00ff */
[----:B------:R-:W-:Y:S02]  /*d640*/  IMAD.MOV.U32 R0, RZ, RZ, R23 ;  /* 0x000000ffff007224 */ /* 0x000fe400078e0017 */
[----:B------:R-:W-:Y:S02]  /*d650*/  IMAD.MOV.U32 R3, RZ, RZ, R27 ;  /* 0x000000ffff037224 */ /* 0x000fe400078e001b */
[----:B------:R-:W-:-:S07]  /*d660*/  IMAD.MOV.U32 R5, RZ, RZ, R28 ;  /* 0x000000ffff057224 */ /* 0x000fce00078e001c */
.L_x_314:
[----:B------:R-:W-:Y:S01]  /*d670*/  IMAD R7, R5, 0x8, R22 ;  /* 0x0000000805077824 */ /* 0x000fe200078e0216 */
[----:B------:R-:W-:Y:S02]  /*d680*/  SHF.L.U32 R4, R3, 0x1f, RZ ;  /* 0x0000001f03047819 */ /* 0x000fe400000006ff */
[----:B------:R-:W-:Y:S02]  /*d690*/  LOP3.LUT P1, RZ, R18, 0x7f, RZ, 0xc0, !PT ;  /* 0x0000007f12ff7812 */ /* 0x000fe4000782c0ff */
[----:B------:R-:W0:Y:S11]  /*d6a0*/  SYNCS.PHASECHK.TRANS64.TRYWAIT P0, [R7+URZ+0x20], R4 ;  /* 0x00002004070075a7 */ /* 0x000e36000800017f */
[----:B------:R-:W1:Y:S01]  /*d6b0*/  @!P1 LDC R6, c[0x0][0x500] ;  /* 0x00014000ff069b82 */ /* 0x000e620000000800 */
[----:B0-----:R-:W-:Y:S05]  /*d6c0*/  @!P0 BRA `(.L_x_311) ;  /* 0x0000000c00a88947 */ /* 0x001fea0003800000 */
.L_x_333:
[----:B------:R-:W-:Y:S02]  /*d6d0*/  LOP3.LUT P0, RZ, R18, 0x7f, RZ, 0xc0, !PT ;  /* 0x0000007f12ff7812 */ /* 0x000fe4000780c0ff */
[----:B0-----:R-:W-:-:S11]  /*d6e0*/  PRMT R4, R26, 0x9910, RZ ;  /* 0x000099101a047816 */ /* 0x001fd600000000ff */
[----:B-1----:R0:W-:Y:S01]  /*d6f0*/  @!P0 SYNCS.ARRIVE.TRANS64 RZ, [R7+URZ], R6 ;  /* 0x0000000607ff89a7 */ /* 0x0021e2000800003f */
[----:B------:R-:W-:-:S13]  /*d700*/  ISETP.NE.AND P0, PT, R4, 0x2, PT ;  /* 0x000000020400780c */ /* 0x000fda0003f05270 */
[----:B0-----:R-:W-:Y:S05]  /*d710*/  @P0 BRA `(.L_x_312) ;  /* 0x0000000000040947 */ /* 0x001fea0003800000 */
[----:B------:R-:W-:Y:S01]  /*d720*/  BPT.TRAP 0x1 ;  /* 0x000000040000795c */ /* 0x000fe20000300000 */
.L_x_312:
[----:B------:R-:W-:-:S13]  /*d730*/  ISETP.NE.AND P0, PT, R32, RZ, PT ;  /* 0x000000ff2000720c */ /* 0x000fda0003f05270 */
[----:B------:R-:W-:Y:S05]  /*d740*/  @P0 BRA `(.L_x_313) ;  /* 0x0000000000040947 */ /* 0x000fea0003800000 */
[----:B------:R-:W-:Y:S01]  /*d750*/  BPT.TRAP 0x1 ;  /* 0x000000040000795c */ /* 0x000fe20000300000 */
.L_x_313:
[--C-:B------:R-:W-:Y:S01]  /*d760*/  IMAD R4, R5, 0x4000, R22.reuse ;  /* 0x0000400005047824 */ /* 0x100fe200078e0216 */
[----:B------:R-:W-:Y:S01]  /*d770*/  R2UR UR17, R7 ;  /* 0x00000000071172ca */ /* 0x000fe200000e0000 */
[----:B------:R-:W-:Y:S01]  /*d780*/  IMAD R6, R5, 0x8000, R22 ;  /* 0x0000800005067824 */ /* 0x000fe200078e0216 */
[----:B------:R-:W-:Y:S01]  /*d790*/  R2UR UR19, R8 ;  /* 0x00000000081372ca */ /* 0x000fe200000e0000 */
[----:B------:R-:W-:Y:S01]  /*d7a0*/  VIADD R0, R0, 0xffffffff ;  /* 0xffffffff00007836 */ /* 0x000fe20000000000 */
[----:B------:R-:W-:Y:S01]  /*d7b0*/  R2UR UR16, R4 ;  /* 0x00000000041072ca */ /* 0x000fe200000e0000 */
[----:B------:R-:W-:Y:S01]  /*d7c0*/  UIADD3 UR4, UP0, UR36, 0xf0, URZ ;  /* 0x000000f024047890 */ /* 0x000fe2000ff1e03f */
[----:B------:R-:W-:Y:S01]  /*d7d0*/  R2UR UR8, R6 ;  /* 0x00000000060872ca */ /* 0x000fe200000e0000 */
[----:B------:R-:W-:Y:S01]  /*d7e0*/  UIADD3 UR14, UP1, UR36, 0x1f0, URZ ;  /* 0x000001f0240e7890 */ /* 0x000fe2000ff3e03f */
[----:B------:R-:W-:Y:S01]  /*d7f0*/  R2UR UR20, R29 ;  /* 0x000000001d1472ca */ /* 0x000fe200000e0000 */
[----:B------:R-:W-:Y:S01]  /*d800*/  UIADD3.X UR5, URZ, UR37, URZ, UP0, !UPT ;  /* 0x000000253f057290 */ /* 0x000fe200087fe43f */
[----:B------:R-:W-:Y:S01]  /*d810*/  R2UR UR18, R31 ;  /* 0x000000001f1272ca */ /* 0x000fe200000e0000 */
[----:B------:R-:W-:Y:S01]  /*d820*/  VIADD R5, R5, 0x1 ;  /* 0x0000000105057836 */ /* 0x000fe20000000000 */
[----:B------:R-:W-:Y:S01]  /*d830*/  R2UR UR11, R30 ;  /* 0x000000001e0b72ca */ /* 0x000fe200000e0000 */
[----:B------:R-:W-:Y:S01]  /*d840*/  UIADD3.X UR15, URZ, UR37, URZ, UP1, !UPT ;  /* 0x000000253f0f7290 */ /* 0x000fe20008ffe43f */
[----:B------:R-:W-:Y:S01]  /*d850*/  ISETP.GT.AND P1, PT, R0, 0x1, PT ;  /* 0x000000010000780c */ /* 0x000fe20003f24270 */
[----:B------:R-:W-:Y:S01]  /*d860*/  UMOV UR6, 0x0 ;  /* 0x0000000000067882 */ /* 0x000fe20000000000 */
[----:B------:R-:W-:Y:S01]  /*d870*/  ISETP.NE.AND P0, PT, R5, 0x4, PT ;  /* 0x000000040500780c */ /* 0x000fe20003f05270 */
[----:B------:R-:W-:Y:S01]  /*d880*/  UIADD3 UR16, UR16, 0x800, URZ ;  /* 0x0000080010107890 */ /* 0x000fe2000fffe03f */
[----:B------:R-:W-:Y:S01]  /*d890*/  VIADD R8, R8, 0x80 ;  /* 0x0000008008087836 */ /* 0x000fe20000000000 */
[----:B------:R-:W-:Y:S01]  /*d8a0*/  UIADD3 UR8, UR8, 0x10800, URZ ;  /* 0x0001080008087890 */ /* 0x000fe2000fffe03f */
[----:B------:R-:W-:Y:S01]  /*d8b0*/  SEL R4, RZ, 0x1, P0 ;  /* 0x00000001ff047807 */ /* 0x000fe20000000000 */
[----:B------:R-:W-:Y:S01]  /*d8c0*/  UMOV UR7, 0x10000000 ;  /* 0x1000000000077882 */ /* 0x000fe20000000000 */
[----:B------:R-:W-:Y:S01]  /*d8d0*/  UMOV UR9, UR17 ;  /* 0x0000001100097c82 */ /* 0x000fe20008000000 */
[----:B------:R-:W-:Y:S01]  /*d8e0*/  UMOV UR10, UR19 ;  /* 0x00000013000a7c82 */ /* 0x000fe20008000000 */
[----:B------:R-:W-:Y:S01]  /*d8f0*/  UMOV UR12, UR20 ;  /* 0x00000014000c7c82 */ /* 0x000fe20008000000 */
[----:B------:R-:W-:Y:S01]  /*d900*/  LOP3.LUT R3, R3, R4, RZ, 0x3c, !PT ;  /* 0x0000000403037212 */ /* 0x000fe200078e3cff */
[----:B------:R0:W-:Y:S01]  /*d910*/  UTMALDG.3D [UR16], [UR4], desc[UR6] ;  /* 0x00000610040075b4 */ /* 0x0001e20008011000 */
[----:B------:R-:W-:Y:S01]  /*d920*/  SEL R5, R5, RZ, P0 ;  /* 0x000000ff05057207 */ /* 0x000fe20000000000 */
[----:B------:R0:W-:Y:S02]  /*d930*/  UTMALDG.3D [UR8], [UR14], desc[UR6] ;  /* 0x000006080e0075b4 */ /* 0x0001e40008011000 */
[----:B0-----:R-:W-:Y:S05]  /*d940*/  @P1 BRA `(.L_x_314) ;  /* 0xfffffffc00481947 */ /* 0x001fea000383ffff */
.L_x_308:
[----:B------:R-:W-:Y:S05]  /*d950*/  BSYNC B6 ;  /* 0x0000000000067941 */ /* 0x000fea0003800000 */
.L_x_307:
[----:B------:R-:W-:Y:S01]  /*d960*/  LOP3.LUT P1, RZ, R24, 0xff, RZ, 0xc0, !PT ;  /* 0x000000ff18ff7812 */ /* 0x000fe2000782c0ff */
[----:B------:R-:W-:Y:S01]  /*d970*/  IMAD.IADD R28, R25, 0x1, R28 ;  /* 0x00000001191c7824 */ /* 0x000fe200078e021c */
[----:B------:R-:W-:Y:S01]  /*d980*/  IADD3 R16, P2, R16, UR38, RZ ;  /* 0x0000002610107c10 */ /* 0x000fe2000ff5e0ff */
[----:B------:R-:W-:Y:S01]  /*d990*/  ULDC.64 UR4, c[0x0][0x650] ;  /* 0x0001940000047ab9 */ /* 0x000fe20000000a00 */
[----:B------:R-:W-:Y:S01]  /*d9a0*/  BSSY B0, `(.L_x_315) ;  /* 0x000006b000007945 */ /* 0x000fe20003800000 */
[----:B------:R-:W-:Y:S01]  /*d9b0*/  IMAD.MOV.U32 R31, RZ, RZ, -0x1 ;  /* 0xffffffffff1f7424 */ /* 0x000fe200078e00ff */
[----:B------:R-:W-:Y:S01]  /*d9c0*/  SHF.R.U32.HI R0, RZ, 0x2, R28 ;  /* 0x00000002ff007819 */ /* 0x000fe2000001161c */
[----:B------:R-:W-:Y:S01]  /*d9d0*/  IMAD.MOV.U32 R30, RZ, RZ, -0x1 ;  /* 0xffffffffff1e7424 */ /* 0x000fe200078e00ff */
[----:B------:R-:W-:Y:S01]  /*d9e0*/  ISETP.GT.U32.AND P0, PT, R28, 0x3, PT ;  /* 0x000000031c00780c */ /* 0x000fe20003f04070 */
[----:B------:R-:W-:Y:S01]  /*d9f0*/  IMAD.MOV.U32 R29, RZ, RZ, -0x1 ;  /* 0xffffffffff1d7424 */ /* 0x000fe200078e00ff */
[----:B------:R-:W-:-:S02]  /*da00*/  LOP3.LUT R0, R0, 0x1, RZ, 0xc0, !PT ;  /* 0x0000000100007812 */ /* 0x000fc400078ec0ff */
[----:B------:R-:W-:Y:S01]  /*da10*/  ISETP.LT.U32.AND P0, PT, R25, 0x4, P0 ;  /* 0x000000041900780c */ /* 0x000fe20000701070 */
[----:B------:R-:W0:Y:S01]  /*da20*/  @P1 S2R R4, SR_CgaCtaId ;  /* 0x0000000000041919 */ /* 0x000e220000008800 */
[----:B------:R-:W-:Y:S02]  /*da30*/  @P1 MOV R3, 0x400 ;  /* 0x0000040000031802 */ /* 0x000fe40000000f00 */
[----:B------:R-:W-:Y:S02]  /*da40*/  IADD3.X R17, R17, UR43, RZ, P2, !PT ;  /* 0x0000002b11117c10 */ /* 0x000fe400097fe4ff */
[----:B------:R-:W-:Y:S02]  /*da50*/  ISETP.GE.U32.AND P2, PT, R16, UR4, PT ;  /* 0x0000000410007c0c */ /* 0x000fe4000bf46070 */
[----:B------:R-:W-:Y:S02]  /*da60*/  LOP3.LUT R28, R28, 0x3, RZ, 0xc0, !PT ;  /* 0x000000031c1c7812 */ /* 0x000fe400078ec0ff */
[----:B------:R-:W-:-:S02]  /*da70*/  PRMT R24, RZ, 0x7610, R24 ;  /* 0x00007610ff187816 */ /* 0x000fc40000000018 */
[----:B0-----:R-:W-:-:S04]  /*da80*/  @P1 LEA R3, R4, R3, 0x18 ;  /* 0x0000000304031211 */ /* 0x001fc800078ec0ff */
[----:B------:R0:W-:Y:S01]  /*da90*/  @P1 SYNCS.ARRIVE.TRANS64.A1T0 RZ, [R3+URZ+0x58], RZ ;  /* 0x000058ff03ff19a7 */ /* 0x0001e2000810003f */
[----:B------:R-:W-:Y:S02]  /*daa0*/  ISETP.NE.U32.AND P1, PT, R0, 0x1, PT ;  /* 0x000000010000780c */ /* 0x000fe40003f25070 */
[----:B------:R-:W-:Y:S02]  /*dab0*/  SEL R0, RZ, 0x1, !P0 ;  /* 0x00000001ff007807 */ /* 0x000fe40004000000 */
[----:B------:R-:W-:Y:S02]  /*dac0*/  ISETP.GE.U32.AND.EX P0, PT, R17, UR5, PT, P2 ;  /* 0x0000000511007c0c */ /* 0x000fe4000bf06120 */
[----:B------:R-:W-:-:S04]  /*dad0*/  ISETP.GT.U32.AND P1, PT, R25, 0x3, !P1 ;  /* 0x000000031900780c */ /* 0x000fc80004f24070 */
[----:B0-----:R-:W-:-:S04]  /*dae0*/  SEL R3, RZ, 0x1, !P1 ;  /* 0x00000001ff037807 */ /* 0x001fc80004800000 */
[--C-:B------:R-:W-:Y:S02]  /*daf0*/  LOP3.LUT R27, R3, R27, R0.reuse, 0x96, !PT ;  /* 0x0000001b031b7212 */ /* 0x100fe400078e9600 */
[----:B------:R-:W-:Y:S01]  /*db00*/  PRMT R0, RZ, 0x7610, R0 ;  /* 0x00007610ff007816 */ /* 0x000fe20000000000 */
[----:B------:R-:W-:Y:S06]  /*db10*/  @P0 BRA `(.L_x_316) ;  /* 0x00000004004c0947 */ /* 0x000fec0003800000 */
[----:B------:R-:W-:Y:S01]  /*db20*/  ULDC.64 UR4, c[0x0][0x628] ;  /* 0x00018a0000047ab9 */ /* 0x000fe20000000a00 */
[----:B------:R-:W0:Y:S01]  /*db30*/  S2R R10, SR_CTAID.X ;  /* 0x00000000000a7919 */ /* 0x000e220000002500 */
[----:B------:R-:W-:Y:S01]  /*db40*/  ISETP.NE.U32.AND P0, PT, RZ, UR4, PT ;  /* 0x00000004ff007c0c */ /* 0x000fe2000bf05070 */
[----:B------:R-:W-:Y:S01]  /*db50*/  ULDC UR7, c[0x0][0x630] ;  /* 0x00018c0000077ab9 */ /* 0x000fe20000000800 */
[----:B------:R-:W-:Y:S01]  /*db60*/  IMAD.MOV.U32 R4, RZ, RZ, R16 ;  /* 0x000000ffff047224 */ /* 0x000fe200078e0010 */
[----:B------:R-:W1:Y:S01]  /*db70*/  S2R R0, SR_CTAID.Y ;  /* 0x0000000000007919 */ /* 0x000e620000002600 */
[----:B------:R-:W-:Y:S01]  /*db80*/  ISETP.NE.AND.EX P0, PT, RZ, UR5, PT, P0 ;  /* 0x00000005ff007c0c */ /* 0x000fe2000bf05300 */
[----:B------:R-:W-:-:S12]  /*db90*/  IMAD.MOV.U32 R5, RZ, RZ, R17 ;  /* 0x000000ffff057224 */ /* 0x000fd800078e0011 */
[----:B------:R-:W-:Y:S05]  /*dba0*/  @!P0 BRA `(.L_x_317) ;  /* 0x0000000000288947 */ /* 0x000fea0003800000 */
[----:B------:R-:W-:Y:S02]  /*dbb0*/  ULDC UR6, c[0x0][0x634] ;  /* 0x00018d0000067ab9 */ /* 0x000fe40000000800 */
[----:B------:R-:W-:-:S05]  /*dbc0*/  IADD3 R9, P0, R16, UR6, RZ ;  /* 0x0000000610097c10 */ /* 0x000fca000ff1e0ff */
[----:B------:R-:W-:-:S04]  /*dbd0*/  IMAD.X R3, RZ, RZ, R17, P0 ;  /* 0x000000ffff037224 */ /* 0x000fc800000e0611 */
[----:B------:R-:W-:-:S04]  /*dbe0*/  IMAD.WIDE.U32 R6, R3, UR4, RZ ;  /* 0x0000000403067c25 */ /* 0x000fc8000f8e00ff */
[----:B------:R-:W-:-:S04]  /*dbf0*/  IMAD.WIDE.U32 R6, P0, R9, UR5, R6 ;  /* 0x0000000509067c25 */ /* 0x000fc8000f800006 */
[----:B------:R-:W-:-:S04]  /*dc00*/  IMAD.WIDE.U32 R8, R9, UR4, RZ ;  /* 0x0000000409087c25 */ /* 0x000fc8000f8e00ff */
[----:B------:R-:W-:Y:S01]  /*dc10*/  IMAD.X R5, RZ, RZ, RZ, P0 ;  /* 0x000000ffff057224 */ /* 0x000fe200000e06ff */
[----:B------:R-:W-:Y:S01]  /*dc20*/  IADD3 RZ, P0, R9, R6, RZ ;  /* 0x0000000609ff7210 */ /* 0x000fe20007f1e0ff */
[----:B------:R-:W-:-:S04]  /*dc30*/  IMAD.MOV.U32 R4, RZ, RZ, R7 ;  /* 0x000000ffff047224 */ /* 0x000fc800078e0007 */
[----:B------:R-:W-:-:S08]  /*dc40*/  IMAD.WIDE.U32.X R4, R3, UR5, R4, P0 ;  /* 0x0000000503047c25 */ /* 0x000fd000080e0404 */
.L_x_317:
[--C-:B------:R-:W-:Y:S01]  /*dc50*/  SHF.R.U64 R29, R4, UR7, R5.reuse ;  /* 0x00000007041d7c19 */ /* 0x100fe20008001205 */
[----:B------:R-:W-:Y:S01]  /*dc60*/  ULDC.64 UR4, c[0x0][0x620] ;  /* 0x0001880000047ab9 */ /* 0x000fe20000000a00 */
[----:B------:R-:W-:Y:S01]  /*dc70*/  SHF.R.U32.HI R3, RZ, UR7, R5 ;  /* 0x00000007ff037c19 */ /* 0x000fe20008011605 */
[----:B------:R-:W2:Y:S01]  /*dc80*/  LDC R15, c[0x0][0x144] ;  /* 0x00005100ff0f7b82 */ /* 0x000ea20000000800 */
[----:B------:R-:W-:Y:S01]  /*dc90*/  IADD3 R6, P0, RZ, -R29, RZ ;  /* 0x8000001dff067210 */ /* 0x000fe20007f1e0ff */
[----:B------:R-:W-:Y:S01]  /*dca0*/  ULDC.64 UR8, c[0x0][0x640] ;  /* 0x0001900000087ab9 */ /* 0x000fe20000000a00 */
[----:B0-----:R-:W-:Y:S01]  /*dcb0*/  I2FP.F32.U32 R7, R10 ;  /* 0x0000000a00077245 */ /* 0x001fe20000201000 */
[----:B------:R-:W-:Y:S02]  /*dcc0*/  ULDC UR6, c[0x0][0x608] ;  /* 0x0001820000067ab9 */ /* 0x000fe40000000800 */
[----:B------:R-:W-:Y:S01]  /*dcd0*/  IMAD.X R3, RZ, RZ, ~R3, P0 ;  /* 0x000000ffff037224 */ /* 0x000fe200000e0e03 */
[----:B------:R-:W-:Y:S01]  /*dce0*/  ISETP.NE.U32.AND P0, PT, RZ, UR8, PT ;  /* 0x00000008ff007c0c */ /* 0x000fe2000bf05070 */
[----:B------:R-:W-:Y:S01]  /*dcf0*/  IMAD.WIDE.U32 R4, R6, UR4, R16 ;  /* 0x0000000406047c25 */ /* 0x000fe2000f8e0010 */
[----:B------:R-:W0:Y:S02]  /*dd00*/  LDC R9, c[0x0][0x148] ;  /* 0x00005200ff097b82 */ /* 0x000e240000000800 */
[----:B------:R-:W-:Y:S01]  /*dd10*/  ISETP.NE.AND.EX P0, PT, RZ, UR9, PT, P0 ;  /* 0x00000009ff007c0c */ /* 0x000fe2000bf05300 */
[----:B------:R-:W-:Y:S01]  /*dd20*/  IMAD R3, R3, UR4, RZ ;  /* 0x0000000403037c24 */ /* 0x000fe2000f8e02ff */
[----:B------:R-:W-:-:S02]  /*dd30*/  ULDC UR4, c[0x0][0x150] ;  /* 0x0000540000047ab9 */ /* 0x000fc40000000800 */
[----:B------:R-:W-:Y:S01]  /*dd40*/  FMUL R7, R7, UR4 ;  /* 0x0000000407077c20 */ /* 0x000fe20008400000 */
[----:B------:R-:W-:Y:S01]  /*dd50*/  IMAD R3, R6, UR5, R3 ;  /* 0x0000000506037c24 */ /* 0x000fe2000f8e0203 */
[----:B------:R-:W-:Y:S01]  /*dd60*/  ULDC UR4, c[0x0][0x618] ;  /* 0x0001860000047ab9 */ /* 0x000fe20000000800 */
[----:B------:R-:W-:Y:S02]  /*dd70*/  ULDC UR5, c[0x0][0x154] ;  /* 0x0000550000057ab9 */ /* 0x000fe40000000800 */
[----:B------:R-:W-:Y:S01]  /*dd80*/  IMAD.IADD R5, R5, 0x1, R3 ;  /* 0x0000000105057824 */ /* 0x000fe200078e0203 */
[----:B------:R-:W3:Y:S04]  /*dd90*/  F2I.U32.TRUNC.NTZ R7, R7 ;  /* 0x0000000700077305 */ /* 0x000ee8000020f000 */
[----:B------:R-:W-:-:S02]  /*dda0*/  SHF.R.U64 R3, R4, UR4, R5 ;  /* 0x0000000404037c19 */ /* 0x000fc40008001205 */
[----:B-1----:R-:W-:-:S05]  /*ddb0*/  I2FP.F32.U32 R4, R0 ;  /* 0x0000000000047245 */ /* 0x002fca0000201000 */
[----:B------:R-:W-:Y:S01]  /*ddc0*/  FMUL R12, R4, UR5 ;  /* 0x00000005040c7c20 */ /* 0x000fe20008400000 */
[----:B------:R-:W-:Y:S01]  /*ddd0*/  SHF.R.U32.HI R4, RZ, UR4, R5 ;  /* 0x00000004ff047c19 */ /* 0x000fe20008011605 */
[----:B------:R-:W-:Y:S01]  /*dde0*/  ULDC UR4, c[0x0][0x658] ;  /* 0x0001960000047ab9 */ /* 0x000fe20000000800 */
[----:B---3--:R-:W-:Y:S02]  /*ddf0*/  IMAD.MOV R7, RZ, RZ, -R7 ;  /* 0x000000ffff077224 */ /* 0x008fe400078e0a07 */
[--C-:B------:R-:W-:Y:S01]  /*de00*/  SHF.R.U64 R11, R3, UR6, R4.reuse ;  /* 0x00000006030b7c19 */ /* 0x100fe20008001204 */
[----:B------:R-:W1:Y:S01]  /*de10*/  F2I.U32.TRUNC.NTZ R12, R12 ;  /* 0x0000000c000c7305 */ /* 0x000e62000020f000 */
[----:B------:R-:W-:Y:S01]  /*de20*/  SHF.R.U32.HI R4, RZ, UR6, R4 ;  /* 0x00000006ff047c19 */ /* 0x000fe20008011604 */
[----:B--2---:R-:W-:-:S03]  /*de30*/  IMAD R10, R15, R7, R10 ;  /* 0x000000070f0a7224 */ /* 0x004fc600078e020a */
[--C-:B------:R-:W-:Y:S02]  /*de40*/  SHF.R.U64 R8, R11, UR4, R4.reuse ;  /* 0x000000040b087c19 */ /* 0x100fe40008001204 */
[----:B------:R-:W-:-:S03]  /*de50*/  SHF.R.U32.HI R13, RZ, UR4, R4 ;  /* 0x00000004ff0d7c19 */ /* 0x000fc60008011604 */
[----:B------:R-:W-:Y:S02]  /*de60*/  IMAD.MOV.U32 R4, RZ, RZ, R8 ;  /* 0x000000ffff047224 */ /* 0x000fe400078e0008 */
[----:B------:R-:W-:Y:S01]  /*de70*/  IMAD.MOV.U32 R5, RZ, RZ, R13 ;  /* 0x000000ffff057224 */ /* 0x000fe200078e000d */
[----:B01----:R-:W-:Y:S06]  /*de80*/  @!P0 BRA `(.L_x_318) ;  /* 0x0000000000288947 */ /* 0x003fec0003800000 */
[----:B------:R-:W-:Y:S02]  /*de90*/  ULDC UR4, c[0x0][0x64c] ;  /* 0x0001930000047ab9 */ /* 0x000fe40000000800 */
[----:B------:R-:W-:-:S05]  /*dea0*/  IADD3 R5, P0, R8, UR4, RZ ;  /* 0x0000000408057c10 */ /* 0x000fca000ff1e0ff */
[----:B------:R-:W-:-:S04]  /*deb0*/  IMAD.X R13, RZ, RZ, R13, P0 ;  /* 0x000000ffff0d7224 */ /* 0x000fc800000e060d */
[----:B------:R-:W-:-:S04]  /*dec0*/  IMAD.WIDE.U32 R6, R13, UR8, RZ ;  /* 0x000000080d067c25 */ /* 0x000fc8000f8e00ff */
[----:B------:R-:W-:-:S04]  /*ded0*/  IMAD.WIDE.U32 R6, P0, R5, UR9, R6 ;  /* 0x0000000905067c25 */ /* 0x000fc8000f800006 */
[----:B------:R-:W-:-:S04]  /*dee0*/  IMAD.WIDE.U32 R4, R5, UR8, RZ ;  /* 0x0000000805047c25 */ /* 0x000fc8000f8e00ff */
[----:B------:R-:W-:Y:S01]  /*def0*/  IMAD.MOV.U32 R4, RZ, RZ, R7 ;  /* 0x000000ffff047224 */ /* 0x000fe200078e0007 */
[----:B------:R-:W-:Y:S01]  /*df00*/  IADD3 RZ, P1, R5, R6, RZ ;  /* 0x0000000605ff7210 */ /* 0x000fe20007f3e0ff */
[----:B------:R-:W-:-:S04]  /*df10*/  IMAD.X R5, RZ, RZ, RZ, P0 ;  /* 0x000000ffff057224 */ /* 0x000fc800000e06ff */
[----:B------:R-:W-:-:S08]  /*df20*/  IMAD.WIDE.U32.X R4, R13, UR9, R4, P1 ;  /* 0x000000090d047c25 */ /* 0x000fd000088e0404 */
.L_x_318:
[----:B------:R-:W-:Y:S01]  /*df30*/  ISETP.NE.AND P0, PT, R2, 0x1, PT ;  /* 0x000000010200780c */ /* 0x000fe20003f05270 */
[----:B------:R-:W-:Y:S01]  /*df40*/  ULDC UR4, c[0x0][0x648] ;  /* 0x0001920000047ab9 */ /* 0x000fe20000000800 */
[----:B------:R-:W-:Y:S01]  /*df50*/  LOP3.LUT R11, R11, UR42, RZ, 0xc0, !PT ;  /* 0x0000002a0b0b7c12 */ /* 0x000fe2000f8ec0ff */
[----:B------:R-:W-:Y:S01]  /*df60*/  IMAD.MOV R12, RZ, RZ, -R12 ;  /* 0x000000ffff0c7224 */ /* 0x000fe200078e0a0c */
[----:B------:R-:W-:Y:S01]  /*df70*/  SHF.R.U64 R4, R4, UR4, R5 ;  /* 0x0000000404047c19 */ /* 0x000fe20008001205 */
[----:B------:R-:W-:Y:S01]  /*df80*/  ULDC UR4, c[0x0][0x638] ;  /* 0x00018e0000047ab9 */ /* 0x000fe20000000800 */
[----:B------:R-:W-:Y:S01]  /*df90*/  LOP3.LUT R31, R3, UR40, RZ, 0xc0, !PT ;  /* 0x00000028031f7c12 */ /* 0x000fe2000f8ec0ff */
[----:B------:R-:W-:Y:S02]  /*dfa0*/  ULDC UR5, c[0x0][0x610] ;  /* 0x0001840000057ab9 */ /* 0x000fe40000000800 */
[----:B------:R-:W-:Y:S02]  /*dfb0*/  IMAD.MOV R5, RZ, RZ, -R4 ;  /* 0x000000ffff057224 */ /* 0x000fe400078e0a04 */
[----:B------:R-:W-:-:S02]  /*dfc0*/  IMAD R11, R4, UR41, R11 ;  /* 0x00000029040b7c24 */ /* 0x000fc4000f8e020b */
[----:B------:R-:W-:Y:S02]  /*dfd0*/  @P0 IMAD R10, R9, R12, R0 ;  /* 0x0000000c090a0224 */ /* 0x000fe400078e0200 */
[----:B------:R-:W-:Y:S01]  /*dfe0*/  IMAD R8, R5, UR4, R8 ;  /* 0x0000000405087c24 */ /* 0x000fe2000f8e0208 */
[----:B------:R-:W-:Y:S01]  /*dff0*/  ULDC UR4, c[0x0][0x600] ;  /* 0x0001800000047ab9 */ /* 0x000fe20000000800 */
[----:B------:R-:W-:Y:S02]  /*e000*/  IMAD R10, R11, UR5, R10 ;  /* 0x000000050b0a7c24 */ /* 0x000fe4000f8e020a */
[----:B------:R-:W-:Y:S02]  /*e010*/  IMAD R31, R8, UR4, R31 ;  /* 0x00000004081f7c24 */ /* 0x000fe4000f8e021f */
[----:B------:R-:W-:-:S03]  /*e020*/  IMAD.MOV.U32 R0, RZ, RZ, 0x1 ;  /* 0x00000001ff007424 */ /* 0x000fc600078e00ff */
[----:B------:R-:W-:Y:S02]  /*e030*/  SEL R30, R31, R10, !P0 ;  /* 0x0000000a1f1e7207 */ /* 0x000fe40004000000 */
[----:B------:R-:W-:-:S07]  /*e040*/  SEL R31, R10, R31, !P0 ;  /* 0x0000001f0a1f7207 */ /* 0x000fce0004000000 */
.L_x_316:
[----:B------:R-:W-:Y:S05]  /*e050*/  BSYNC B0 ;  /* 0x0000000000007941 */ /* 0x000fea0003800000 */
.L_x_315:
[----:B------:R-:W-:-:S13]  /*e060*/  LOP3.LUT P0, RZ, R0, 0xff, RZ, 0xc0, !PT ;  /* 0x000000ff00ff7812 */ /* 0x000fda000780c0ff */
[----:B------:R-:W-:Y:S05]  /*e070*/  @P0 BRA `(.L_x_319) ;  /* 0xfffffff000a00947 */ /* 0x000fea000383ffff */
[----:B------:R-:W-:Y:S05]  /*e080*/  BSYNC B7 ;  /* 0x0000000000077941 */ /* 0x000fea0003800000 */
.L_x_305:
[----:B------:R-:W-:-:S03]  /*e090*/  UMOV UR4, 0xffffffff ;  /* 0xffffffff00047882 */ /* 0x000fc60000000000 */
[----:B------:R-:W-:Y:S05]  /*e0a0*/  BRA.DIV UR4, `(.L_x_320) ;  /* 0x0000000604447947 */ /* 0x000fea000b800000 */
[----:B------:R-:W-:-:S13]  /*e0b0*/  ELECT P6, URZ, PT ;  /* 0x00000000003f782f */ /* 0x000fda00038c0000 */
.L_x_336:
[----:B------:R-:W-:Y:S04]  /*e0c0*/  BSSY B0, `(.L_x_321) ;  /* 0x000002b000007945 */ /* 0x000fe80003800000 */
[----:B------:R-:W-:Y:S05]  /*e0d0*/  @!P6 BRA `(.L_x_322) ;  /* 0x0000000000a4e947 */ /* 0x000fea0003800000 */
[----:B------:R-:W-:-:S04]  /*e0e0*/  LOP3.LUT R19, R19, 0x2, RZ, 0xfc, !PT ;  /* 0x0000000213137812 */ /* 0x000fc800078efcff */
[----:B------:R-:W-:-:S13]  /*e0f0*/  ISETP.NE.AND P0, PT, R19, 0x3, PT ;  /* 0x000000031300780c */ /* 0x000fda0003f05270 */
[----:B------:R-:W-:Y:S05]  /*e100*/  @!P0 BRA `(.L_x_323) ;  /* 0x0000000000048947 */ /* 0x000fea0003800000 */
[----:B------:R-:W-:Y:S01]  /*e110*/  BPT.TRAP 0x1 ;  /* 0x000000040000795c */ /* 0x000fe20000300000 */
.L_x_323:
[----:B------:R-:W0:Y:S01]  /*e120*/  S2R R3, SR_CgaCtaId ;  /* 0x0000000000037919 */ /* 0x000e220000008800 */
[----:B------:R-:W-:Y:S02]  /*e130*/  MOV R0, 0x400 ;  /* 0x0000040000007802 */ /* 0x000fe40000000f00 */
[----:B------:R-:W-:Y:S02]  /*e140*/  SHF.L.U32 R2, R27, 0x1f, RZ ;  /* 0x0000001f1b027819 */ /* 0x000fe400000006ff */
[----:B0-----:R-:W-:-:S05]  /*e150*/  LEA R3, R3, R0, 0x18 ;  /* 0x0000000003037211 */ /* 0x001fca00078ec0ff */
[----:B------:R-:W-:-:S04]  /*e160*/  VIADD R3, R3, 0x20 ;  /* 0x0000002003037836 */ /* 0x000fc80000000000 */
[C---:B------:R-:W-:Y:S02]  /*e170*/  IMAD R5, R28.reuse, 0x8, R3 ;  /* 0x000000081c057824 */ /* 0x040fe400078e0203 */
[----:B------:R-:W-:Y:S02]  /*e180*/  VIADD R28, R28, 0x1 ;  /* 0x000000011c1c7836 */ /* 0x000fe40000000000 */
[----:B------:R-:W0:Y:S03]  /*e190*/  SYNCS.PHASECHK.TRANS64.TRYWAIT P0, [R5+URZ], R2 ;  /* 0x00000002050075a7 */ /* 0x000e26000800017f */
[----:B------:R-:W-:-:S04]  /*e1a0*/  ISETP.NE.AND P1, PT, R28, 0x4, PT ;  /* 0x000000041c00780c */ /* 0x000fc80003f25270 */
[----:B------:R-:W-:Y:S02]  /*e1b0*/  SEL R0, RZ, 0x1, P1 ;  /* 0x00000001ff007807 */ /* 0x000fe40000800000 */
[----:B------:R-:W-:Y:S02]  /*e1c0*/  SEL R28, R28, RZ, P1 ;  /* 0x000000ff1c1c7207 */ /* 0x000fe40000800000 */
[----:B------:R-:W-:-:S03]  /*e1d0*/  LOP3.LUT R27, R27, R0, RZ, 0x3c, !PT ;  /* 0x000000001b1b7212 */ /* 0x000fc600078e3cff */
[----:B------:R-:W-:Y:S01]  /*e1e0*/  IMAD R7, R28, 0x8, R3 ;  /* 0x000000081c077824 */ /* 0x000fe200078e0203 */
[----:B------:R-:W-:Y:S01]  /*e1f0*/  SHF.L.U32 R4, R27, 0x1f, RZ ;  /* 0x0000001f1b047819 */ /* 0x000fe200000006ff */
[----:B0-----:R-:W-:Y:S06]  /*e200*/  @!P0 BRA `(.L_x_324) ;  /* 0x00000004000c8947 */ /* 0x001fec0003800000 */
.L_x_337:
[----:B------:R-:W1:Y:S01]  /*e210*/  SYNCS.PHASECHK.TRANS64.TRYWAIT P0, [R7+URZ], R4 ;  /* 0x00000004070075a7 */ /* 0x000e62000800017f */
[----:B------:R-:W-:-:S05]  /*e220*/  VIADD R0, R28, 0x1 ;  /* 0x000000011c007836 */ /* 0x000fca0000000000 */
[----:B------:R-:W-:-:S04]  /*e230*/  ISETP.NE.AND P1, PT, R0, 0x4, PT ;  /* 0x000000040000780c */ /* 0x000fc80003f25270 */
[----:B0-----:R-:W-:Y:S02]  /*e240*/  SEL R2, RZ, 0x1, P1 ;  /* 0x00000001ff027807 */ /* 0x001fe40000800000 */
[----:B------:R-:W-:Y:S02]  /*e250*/  SEL R0, R0, RZ, P1 ;  /* 0x000000ff00007207 */ /* 0x000fe40000800000 */
[----:B------:R-:W-:-:S03]  /*e260*/  LOP3.LUT R27, R27, R2, RZ, 0x3c, !PT ;  /* 0x000000021b1b7212 */ /* 0x000fc600078e3cff */
[----:B------:R-:W-:Y:S01]  /*e270*/  IMAD R6, R0, 0x8, R3 ;  /* 0x0000000800067824 */ /* 0x000fe200078e0203 */
[----:B------:R-:W-:Y:S01]  /*e280*/  SHF.L.U32 R5, R27, 0x1f, RZ ;  /* 0x0000001f1b057819 */ /* 0x000fe200000006ff */
[----:B-1----:R-:W-:Y:S06]  /*e290*/  @!P0 BRA `(.L_x_325) ;  /* 0x0000000000fc8947 */ /* 0x002fec0003800000 */
.L_x_338:
[----:B------:R-:W1:Y:S01]  /*e2a0*/  SYNCS.PHASECHK.TRANS64.TRYWAIT P0, [R6+URZ], R5 ;  /* 0x00000005060075a7 */ /* 0x000e62000800017f */
[----:B------:R-:W-:-:S05]  /*e2b0*/  VIADD R0, R0, 0x1 ;  /* 0x0000000100007836 */ /* 0x000fca0000000000 */
[----:B------:R-:W-:-:S04]  /*e2c0*/  ISETP.NE.AND P1, PT, R0, 0x4, PT ;  /* 0x000000040000780c */ /* 0x000fc80003f25270 */
[----:B------:R-:W-:Y:S02]  /*e2d0*/  SEL R2, RZ, 0x1, P1 ;  /* 0x00000001ff027807 */ /* 0x000fe40000800000 */
[----:B------:R-:W-:Y:S02]  /*e2e0*/  SEL R0, R0, RZ, P1 ;  /* 0x000000ff00007207 */ /* 0x000fe40000800000 */
[----:B------:R-:W-:Y:S01]  /*e2f0*/  LOP3.LUT R2, R27, R2, RZ, 0x3c, !PT ;  /* 0x000000021b027212 */ /* 0x000fe200078e3cff */
[----:B-1----:R-:W-:Y:S06]  /*e300*/  @!P0 BRA `(.L_x_326) ;  /* 0x0000000000f48947 */ /* 0x002fec0003800000 */
.L_x_339:
[----:B------:R-:W-:Y:S01]  /*e310*/  IMAD R3, R0, 0x8, R3 ;  /* 0x0000000800037824 */ /* 0x000fe200078e0203 */
[----:B------:R-:W-:-:S07]  /*e320*/  SHF.L.U32 R0, R2, 0x1f, RZ ;  /* 0x0000001f02007819 */ /* 0x000fce00000006ff */
.L_x_327:
[----:B--2---:R2:W3:Y:S02]  /*e330*/  SYNCS.PHASECHK.TRANS64.TRYWAIT P0, [R3+URZ], R0 ;  /* 0x00000000030075a7 */ /* 0x0044e4000800017f */
[----:B---3--:R-:W-:Y:S05]  /*e340*/  @!P0 NANOSLEEP.SYNCS 0x989680 ;  /* 0x009896800000895d */ /* 0x008fea0003900000 */
[----:B------:R-:W3:Y:S02]  /*e350*/  @!P0 SYNCS.PHASECHK.TRANS64 P0, [R3+URZ], R0 ;  /* 0x00000000030085a7 */ /* 0x000ee4000800007f */
[----:B---3--:R-:W-:Y:S05]  /*e360*/  @!P0 BRA `(.L_x_327) ;  /* 0xfffffffc00f08947 */ /* 0x008fea000383ffff */
.L_x_322:
[----:B------:R-:W-:Y:S05]  /*e370*/  BSYNC B0 ;  /* 0x0000000000007941 */ /* 0x000fea0003800000 */
.L_x_321:
[----:B------:R-:W-:Y:S05]  /*e380*/  EXIT ;  /* 0x000000000000794d */ /* 0x000fea0003800000 */
.L_x_16:
[----:B------:R-:W-:Y:S02]  /*e390*/  IMAD.MOV.U32 R12, RZ, RZ, RZ ;  /* 0x000000ffff0c7224 */ /* 0x000fe400078e00ff */
[----:B------:R-:W-:Y:S02]  /*e3a0*/  IMAD.MOV.U32 R11, RZ, RZ, 0x1f ;  /* 0x0000001fff0b7424 */ /* 0x000fe400078e00ff */
[----:B------:R-:W-:-:S07]  /*e3b0*/  IMAD.MOV.U32 R15, RZ, RZ, -0x1 ;  /* 0xffffffffff0f7424 */ /* 0x000fce00078e00ff */
[----:B012--5:R-:W-:Y:S05]  /*e3c0*/  WARPSYNC.COLLECTIVE R15, `(.L_x_328) ;  /* 0x000000000f087348 */ /* 0x027fea0003c00000 */
[----:B------:R3:W4:Y:S02]  /*e3d0*/  SHFL.IDX P6, R14, R13, R12, R11 ;  /* 0x0000000c0d0e7389 */ /* 0x00072400000c000b */
[----:B012345:R-:W-:Y:S01]  /*e3e0*/  ENDCOLLECTIVE ;  /* 0x000000000000791b */ /* 0x03ffe20003800000 */
.L_x_328:
[----:B------:R-:W-:Y:S05]  /*e3f0*/  BRA `(.L_x_329) ;  /* 0xffffff2c00cc7947 */ /* 0x000fea000383ffff */
.L_x_20:
[----:B-1----:R1:W3:Y:S02]  /*e400*/  SYNCS.PHASECHK.TRANS64.TRYWAIT P1, [R4+URZ], R3 ;  /* 0x00000003040075a7 */ /* 0x0022e4000802017f */
[----:B---3--:R-:W-:Y:S05]  /*e410*/  @!P1 NANOSLEEP.SYNCS 0x989680 ;  /* 0x009896800000995d */ /* 0x008fea0003900000 */
[----:B------:R-:W3:Y:S02]  /*e420*/  @!P1 SYNCS.PHASECHK.TRANS64 P1, [R4+URZ], R3 ;  /* 0x00000003040095a7 */ /* 0x000ee4000802007f */
[----:B---3--:R-:W-:Y:S05]  /*e430*/  @!P1 BRA `(.L_x_20) ;  /* 0xfffffffc00f09947 */ /* 0x008fea000383ffff */
[----:B------:R-:W-:Y:S05]  /*e440*/  BRA `(.L_x_19) ;  /* 0xffffff2c00f87947 */ /* 0x000fea000383ffff */
.L_x_25:
[----:B0-----:R0:W1:Y:S02]  /*e450*/  SYNCS.PHASECHK.TRANS64.TRYWAIT P1, [R7+URZ], R8 ;  /* 0x00000008070075a7 */ /* 0x001064000802017f */
[----:B-1----:R-:W-:Y:S05]  /*e460*/  @!P1 NANOSLEEP.SYNCS 0x989680 ;  /* 0x009896800000995d */ /* 0x002fea0003900000 */
[----:B------:R-:W1:Y:S02]  /*e470*/  @!P1 SYNCS.PHASECHK.TRANS64 P1, [R7+URZ], R8 ;  /* 0x00000008070095a7 */ /* 0x000e64000802007f */
[----:B-1----:R-:W-:Y:S05]  /*e480*/  @!P1 BRA `(.L_x_25) ;  /* 0xfffffffc00f09947 */ /* 0x002fea000383ffff */
[----:B------:R-:W-:Y:S05]  /*e490*/  BRA `(.L_x_24) ;  /* 0xffffff3800d87947 */ /* 0x000fea000383ffff */
.L_x_33:
[----:B0-----:R0:W1:Y:S02]  /*e4a0*/  SYNCS.PHASECHK.TRANS64.TRYWAIT P1, [R10+URZ], R9 ;  /* 0x000000090a0075a7 */ /* 0x001064000802017f */
[----:B-1----:R-:W-:Y:S05]  /*e4b0*/  @!P1 NANOSLEEP.SYNCS 0x989680 ;  /* 0x009896800000995d */ /* 0x002fea0003900000 */
[----:B------:R-:W1:Y:S02]  /*e4c0*/  @!P1 SYNCS.PHASECHK.TRANS64 P1, [R10+URZ], R9 ;  /* 0x000000090a0095a7 */ /* 0x000e64000802007f */
[----:B-1----:R-:W-:Y:S05]  /*e4d0*/  @!P1 BRA `(.L_x_33) ;  /* 0xfffffffc00f09947 */ /* 0x002fea000383ffff */
[----:B------:R-:W-:Y:S05]  /*e4e0*/  BRA `(.L_x_32) ;  /* 0xffffff4400a07947 */ /* 0x000fea000383ffff */
.L_x_306:
[----:B------:R-:W-:Y:S01]  /*e4f0*/  BSSY B0, `(.L_x_330) ;  /* 0x0000006000007945 */ /* 0x000fe20003800000 */
[----:B------:R-:W-:-:S07]  /*e500*/  IMAD.MOV.U32 R15, RZ, RZ, -0x1 ;  /* 0xffffffffff0f7424 */ /* 0x000fce00078e00ff */
[----:B------:R-:W-:Y:S05]  /*e510*/  WARPSYNC.COLLECTIVE R15, `(.L_x_331) ;  /* 0x000000000f0c7348 */ /* 0x000fea0003c00000 */
[----:B------:R-:W-:Y:S02]  /*e520*/  ELECT P6, UR62, PT ;  /* 0x00000000003e782f */ /* 0x000fe400038c0000 */
[----:B------:R-:W-:Y:S01]  /*e530*/  MOV R14, UR62 ;  /* 0x0000003e000e7c02 */ /* 0x000fe20008000f00 */
[----:B------:R-:W-:Y:S10]  /*e540*/  ENDCOLLECTIVE ;  /* 0x000000000000791b */ /* 0x000ff40003800000 */
.L_x_331:
[----:B------:R-:W-:Y:S05]  /*e550*/  BSYNC B0 ;  /* 0x0000000000007941 */ /* 0x000fea0003800000 */
.L_x_330:
[----:B------:R-:W-:Y:S05]  /*e560*/  BRA `(.L_x_332) ;  /* 0xffffffec00707947 */ /* 0x000fea000383ffff */
.L_x_311:
[----:B0-----:R0:W2:Y:S02]  /*e570*/  SYNCS.PHASECHK.TRANS64.TRYWAIT P0, [R7+URZ+0x20], R4 ;  /* 0x00002004070075a7 */ /* 0x0010a4000800017f */
[----:B--2---:R-:W-:Y:S05]  /*e580*/  @!P0 NANOSLEEP.SYNCS 0x989680 ;  /* 0x009896800000895d */ /* 0x004fea0003900000 */
[----:B------:R-:W2:Y:S02]  /*e590*/  @!P0 SYNCS.PHASECHK.TRANS64 P0, [R7+URZ+0x20], R4 ;  /* 0x00002004070085a7 */ /* 0x000ea4000800007f */
[----:B--2---:R-:W-:Y:S05]  /*e5a0*/  @!P0 BRA `(.L_x_311) ;  /* 0xfffffffc00f08947 */ /* 0x004fea000383ffff */
[----:B------:R-:W-:Y:S05]  /*e5b0*/  BRA `(.L_x_333) ;  /* 0xfffffff000447947 */ /* 0x000fea000383ffff */
.L_x_320:
[----:B------:R-:W-:Y:S01]  /*e5c0*/  BSSY B0, `(.L_x_334) ;  /* 0x0000006000007945 */ /* 0x000fe20003800000 */
[----:B------:R-:W-:-:S07]  /*e5d0*/  IMAD.MOV.U32 R15, RZ, RZ, -0x1 ;  /* 0xffffffffff0f7424 */ /* 0x000fce00078e00ff */
[----:B------:R-:W-:Y:S05]  /*e5e0*/  WARPSYNC.COLLECTIVE R15, `(.L_x_335) ;  /* 0x000000000f0c7348 */ /* 0x000fea0003c00000 */
[----:B------:R-:W-:Y:S02]  /*e5f0*/  ELECT P6, UR62, PT ;  /* 0x00000000003e782f */ /* 0x000fe400038c0000 */
[----:B------:R-:W-:Y:S01]  /*e600*/  MOV R14, UR62 ;  /* 0x0000003e000e7c02 */ /* 0x000fe20008000f00 */
[----:B------:R-:W-:Y:S10]  /*e610*/  ENDCOLLECTIVE ;  /* 0x000000000000791b */ /* 0x000ff40003800000 */
.L_x_335:
[----:B------:R-:W-:Y:S05]  /*e620*/  BSYNC B0 ;  /* 0x0000000000007941 */ /* 0x000fea0003800000 */
.L_x_334:
[----:B------:R-:W-:Y:S05]  /*e630*/  BRA `(.L_x_336) ;  /* 0xfffffff800a07947 */ /* 0x000fea000383ffff */
.L_x_324:
[----:B0-----:R0:W1:Y:S02]  /*e640*/  SYNCS.PHASECHK.TRANS64.TRYWAIT P0, [R5+URZ], R2 ;  /* 0x00000002050075a7 */ /* 0x001064000800017f */
[----:B-1----:R-:W-:Y:S05]  /*e650*/  @!P0 NANOSLEEP.SYNCS 0x989680 ;  /* 0x009896800000895d */ /* 0x002fea0003900000 */
[----:B------:R-:W1:Y:S02]  /*e660*/  @!P0 SYNCS.PHASECHK.TRANS64 P0, [R5+URZ], R2 ;  /* 0x00000002050085a7 */ /* 0x000e64000800007f */
[----:B-1----:R-:W-:Y:S05]  /*e670*/  @!P0 BRA `(.L_x_324) ;  /* 0xfffffffc00f08947 */ /* 0x002fea000383ffff */
[----:B------:R-:W-:Y:S05]  /*e680*/  BRA `(.L_x_337) ;  /* 0xfffffff800e07947 */ /* 0x000fea000383ffff */
.L_x_325:
[----:B0-----:R0:W1:Y:S02]  /*e690*/  SYNCS.PHASECHK.TRANS64.TRYWAIT P0, [R7+URZ], R4 ;  /* 0x00000004070075a7 */ /* 0x001064000800017f */
[----:B-1----:R-:W-:Y:S05]  /*e6a0*/  @!P0 NANOSLEEP.SYNCS 0x989680 ;  /* 0x009896800000895d */ /* 0x002fea0003900000 */
[----:B------:R-:W1:Y:S02]  /*e6b0*/  @!P0 SYNCS.PHASECHK.TRANS64 P0, [R7+URZ], R4 ;  /* 0x00000004070085a7 */ /* 0x000e64000800007f */
[----:B-1----:R-:W-:Y:S05]  /*e6c0*/  @!P0 BRA `(.L_x_325) ;  /* 0xfffffffc00f08947 */ /* 0x002fea000383ffff */
[----:B------:R-:W-:Y:S05]  /*e6d0*/  BRA `(.L_x_338) ;  /* 0xfffffff800f07947 */ /* 0x000fea000383ffff */
.L_x_326:
[----:B-1----:R1:W2:Y:S02]  /*e6e0*/  SYNCS.PHASECHK.TRANS64.TRYWAIT P0, [R6+URZ], R5 ;  /* 0x00000005060075a7 */ /* 0x0022a4000800017f */
[----:B--2---:R-:W-:Y:S05]  /*e6f0*/  @!P0 NANOSLEEP.SYNCS 0x989680 ;  /* 0x009896800000895d */ /* 0x004fea0003900000 */
[----:B------:R-:W2:Y:S02]  /*e700*/  @!P0 SYNCS.PHASECHK.TRANS64 P0, [R6+URZ], R5 ;  /* 0x00000005060085a7 */ /* 0x000ea4000800007f */
[----:B--2---:R-:W-:Y:S05]  /*e710*/  @!P0 BRA `(.L_x_326) ;  /* 0xfffffffc00f08947 */ /* 0x004fea000383ffff */
[----:B------:R-:W-:Y:S05]  /*e720*/  BRA `(.L_x_339) ;  /* 0xfffffff800f87947 */ /* 0x000fea000383ffff */
.L_x_340:
[----:B------:R-:W-:-:S00]  /*e730*/  BRA `(.L_x_340) ;  /* 0xfffffffc00fc7947 */ /* 0x000fc0000383ffff */
[----:B------:R-:W-:-:S00]  /*e740*/  NOP ;  /* 0x0000000000007918 */ /* 0x000fc00000000000 */
        /* <DEDUP_REMOVED lines=11> */
.L_x_341:


//--------------------- .nv.global.init           --------------------------
	.section	.nv.global.init,"aw",@progbits
.nv.global.init:
	.type		$str$24,@object
	.size		$str$24,($str$25 - $str$24)
$str$24:
        /*0000*/ 	.byte	0x28, 0x61, 0x64, 0x64, 0x72, 0x65, 0x73, 0x73, 0x20, 0x26, 0x20, 0x6d, 0x61, 0x73, 0x6b, 0x29
        /*0010*/ 	.byte	0x20, 0x3d, 0x3d, 0x20, 0x30, 0x00
	.type		$str$25,@object
	.size		$str$25,(__unnamed_1 - $str$25)
$str$25:
        /*0016*/ 	.byte	0x2f, 0x74, 0x6d, 0x70, 0x2f, 0x63, 0x75, 0x74, 0x6c, 0x61, 0x73, 0x73, 0x5f, 0x73, 0x77, 0x65
        /*0026*/ 	.byte	0x65, 0x70, 0x5f, 0x73, 0x72, 0x63, 0x2f, 0x69, 0x6e, 0x63, 0x6c, 0x75, 0x64, 0x65, 0x2f, 0x63
        /*0036*/ 	.byte	0x75, 0x74, 0x65, 0x2f, 0x70, 0x6f, 0x69, 0x6e, 0x74, 0x65, 0x72, 0x5f, 0x66, 0x6c, 0x61, 0x67
        /*0046*/ 	.byte	0x67, 0x65, 0x64, 0x2e, 0x68, 0x70, 0x70, 0x00
	.type		__unnamed_1,@object
	.size		__unnamed_1,(__unnamed_2 - __unnamed_1)
__unnamed_1:
        /*004e*/ 	.byte	0x61, 0x75, 0x74, 0x6f, 0x20, 0x63, 0x75, 0x74, 0x65, 0x3a, 0x3a, 0x61, 0x73, 0x5f, 0x70, 0x6f
        /* <DEDUP_REMOVED lines=28> */
        /*021e*/ 	.byte	0x20, 0x26, 0x5d, 0x00
	.type		__unnamed_2,@object
	.size		__unnamed_2,(.L_1 - __unnamed_2)
__unnamed_2:
        /* <DEDUP_REMOVED lines=30> */
.L_1:


//--------------------- .nv.shared._ZN7cutlass13device_kernelINS_4gemm6kernel13GemmUniversalIN4cute5tupleIJiiiiEEENS1_10collective13CollectiveMmaINS1_39MainloopSm90TmaGmmaRmemAWarpSpecializedILi4ENS5_IJNS4_1CILi1EEESB_SB_EEENS1_35KernelTmaWarpSpecializedCooperativeEEENS5_IJNSA_ILi128EEENSA_ILi256EEESF_EEENS_12float_e4m3_tENS5_IJSB_llEEESI_NS5_IJlSB_lEEENS4_8TiledMMAINS4_8MMA_AtomIJNS4_4SM904GMMA31MMA_64x256x32_F32E4M3E4M3_RS_TNILNSO_7ScaleInE1ELSQ_1EEEEEENS4_6LayoutINS5_IJNSA_ILi2EEESB_SB_EEENS5_IJSB_NSA_ILi0EEESW_EEEEENS5_IJNS4_10UnderscoreESZ_SZ_EEEEENS4_13SM90_TMA_LOADENS4_14ComposedLayoutINS4_7SwizzleILi3ELi4ELi3EEENS4_18smem_ptr_flag_bitsILi8EEENST_INS5_IJSF_NSA_ILi8EEEEEENS5_IJSB_SF_EEEEEEENS4_9Copy_AtomIJNS4_39AutoVectorizingCopyWithAssumedAlignmentILi128EEESI_EEENS4_8identityES12_NS13_IS15_S17_NST_INS5_IJS18_SF_EEENS5_IJSF_SB_EEEEEEEvS1H_EENS_8epilogue10collective6detail29Sm90TmaWarpSpecializedAdapterINS1O_15DefaultEpilogueISI_SK_SK_NS1N_6thread17LinearCombinationISI_Li1EffLNS1S_9ScaleType4KindE0ELNS_15FloatRoundStyleE2ESI_EENS1_15EpilogueDefaultEEEEEvvEEEEvNT_6ParamsE --------------------------
	.section	.nv.shared._ZN7cutlass13device_kernelINS_4gemm6kernel13GemmUniversalIN4cute5tupleIJiiiiEEENS1_10collective13CollectiveMmaINS1_39MainloopSm90TmaGmmaRmemAWarpSpecializedILi4ENS5_IJNS4_1CILi1EEESB_SB_EEENS1_35KernelTmaWarpSpecializedCooperativeEEENS5_IJNSA_ILi128EEENSA_ILi256EEESF_EEENS_12float_e4m3_tENS5_IJSB_llEEESI_NS5_IJlSB_lEEENS4_8TiledMMAINS4_8MMA_AtomIJNS4_4SM904GMMA31MMA_64x256x32_F32E4M3E4M3_RS_TNILNSO_7ScaleInE1ELSQ_1EEEEEENS4_6LayoutINS5_IJNSA_ILi2EEESB_SB_EEENS5_IJSB_NSA_ILi0EEESW_EEEEENS5_IJNS4_10UnderscoreESZ_SZ_EEEEENS4_13SM90_TMA_LOADENS4_14ComposedLayoutINS4_7SwizzleILi3ELi4ELi3EEENS4_18smem_ptr_flag_bitsILi8EEENST_INS5_IJSF_NSA_ILi8EEEEEENS5_IJSB_SF_EEEEEEENS4_9Copy_AtomIJNS4_39AutoVectorizingCopyWithAssumedAlignmentILi128EEESI_EEENS4_8identityES12_NS13_IS15_S17_NST_INS5_IJS18_SF_EEENS5_IJSF_SB_EEEEEEEvS1H_EENS_8epilogue10collective6detail29Sm90TmaWarpSpecializedAdapterINS1O_15DefaultEpilogueISI_SK_SK_NS1N_6thread17LinearCombinationISI_Li1EffLNS1S_9ScaleType4KindE0ELNS_15FloatRoundStyleE2ESI_EENS1_15EpilogueDefaultEEEEEvvEEEEvNT_6ParamsE,"aw",@nobits
	.sectionflags	@""
	.align	16
	.zero		1024


//--------------------- .nv.shared.reserved.0     --------------------------
	.section	.nv.shared.reserved.0,"aw",@nobits
	.weak		__nv_reservedSMEM_offset_0_alias
	.size		__nv_reservedSMEM_offset_0_alias, 0, 0
	.other		__nv_reservedSMEM_offset_0_alias,@"STO_CUDA_RESERVED_SHARED STV_DEFAULT"
__nv_reservedSMEM_offset_0_alias:
	.zero		0


//--------------------- .nv.global                --------------------------
	.section	.nv.global,"aw",@nobits
.nv.global:
	.type		_ZN40_INTERNAL_5c8c2e17_4_k_cu_12b370e5_162994cute1_E,@object
	.size		_ZN40_INTERNAL_5c8c2e17_4_k_cu_12b370e5_162994cute1_E,(_ZN40_INTERNAL_5c8c2e17_4_k_cu_12b370e5_162994cuda3std3__45__cpo6cbeginE - _ZN40_INTERNAL_5c8c2e17_4_k_cu_12b370e5_162994cute1_E)
_ZN40_INTERNAL_5c8c2e17_4_k_cu_12b370e5_162994cute1_E:
	.zero		1
	.type		_ZN40_INTERNAL_5c8c2e17_4_k_cu_12b370e5_162994cuda3std3__45__cpo6cbeginE,@object
	.size		_ZN40_INTERNAL_5c8c2e17_4_k_cu_12b370e5_162994cuda3std3__45__cpo6cbeginE,(_ZN40_INTERNAL_5c8c2e17_4_k_cu_12b370e5_162994cuda3std3__48in_placeE - _ZN40_INTERNAL_5c8c2e17_4_k_cu_12b370e5_162994cuda3std3__45__cpo6cbeginE)
_ZN40_INTERNAL_5c8c2e17_4_k_cu_12b370e5_162994cuda3std3__45__cpo6cbeginE:
	.zero		1
	.type		_ZN40_INTERNAL_5c8c2e17_4_k_cu_12b370e5_162994cuda3std3__48in_placeE,@object
	.size		_ZN40_INTERNAL_5c8c2e17_4_k_cu_12b370e5_162994cuda3std3__48in_placeE,(_ZN40_INTERNAL_5c8c2e17_4_k_cu_12b370e5_162994cuda3std6ranges3__45__cpo9iter_moveE - _ZN40_INTERNAL_5c8c2e17_4_k_cu_12b370e5_162994cuda3std3__48in_placeE)
_ZN40_INTERNAL_5c8c2e17_4_k_cu_12b370e5_162994cuda3std3__48in_placeE:
	.zero		1
	.type		_ZN40_INTERNAL_5c8c2e17_4_k_cu_12b370e5_162994cuda3std6ranges3__45__cpo9iter_moveE,@object
	.size		_ZN40_INTERNAL_5c8c2e17_4_k_cu_12b370e5_162994cuda3std6ranges3__45__cpo9iter_moveE,(_ZN40_INTERNAL_5c8c2e17_4_k_cu_12b370e5_162994cuda3std3__45__cpo5beginE - _ZN40_INTERNAL_5c8c2e17_4_k_cu_12b370e5_162994cuda3std6ranges3__45__cpo9iter_moveE)
_ZN40_INTERNAL_5c8c2e17_4_k_cu_12b370e5_162994cuda3std6ranges3__45__cpo9iter_moveE:
	.zero		1
	.type		_ZN40_INTERNAL_5c8c2e17_4_k_cu_12b370e5_162994cuda3std3__45__cpo5beginE,@object
	.size		_ZN40_INTERNAL_5c8c2e17_4_k_cu_12b370e5_162994cuda3std3__45__cpo5beginE,(_ZN40_INTERNAL_5c8c2e17_4_k_cu_12b370e5_162994cuda3std3__442_GLOBAL__N__5c8c2e17_4_k_cu_12b370e5_162996ignoreE - _ZN40_INTERNAL_5c8c2e17_4_k_cu_12b370e5_162994cuda3std3__45__cpo5beginE)
_ZN40_INTERNAL_5c8c2e17_4_k_cu_12b370e5_162994cuda3std3__45__cpo5beginE:
	.zero		1
	.type		_ZN40_INTERNAL_5c8c2e17_4_k_cu_12b370e5_162994cuda3std3__442_GLOBAL__N__5c8c2e17_4_k_cu_12b370e5_162996ignoreE,@object
	.size		_ZN40_INTERNAL_5c8c2e17_4_k_cu_12b370e5_162994cuda3std3__442_GLOBAL__N__5c8c2e17_4_k_cu_12b370e5_162996ignoreE,(_ZN40_INTERNAL_5c8c2e17_4_k_cu_12b370e5_162994cute7productE - _ZN40_INTERNAL_5c8c2e17_4_k_cu_12b370e5_162994cuda3std3__442_GLOBAL__N__5c8c2e17_4_k_cu_12b370e5_162996ignoreE)
_ZN40_INTERNAL_5c8c2e17_4_k_cu_12b370e5_162994cuda3std3__442_GLOBAL__N__5c8c2e17_4_k_cu_12b370e5_162996ignoreE:
	.zero		1
	.type		_ZN40_INTERNAL_5c8c2e17_4_k_cu_12b370e5_162994cute7productE,@object
	.size		_ZN40_INTERNAL_5c8c2e17_4_k_cu_12b370e5_162994cute7productE,(_ZN40_INTERNAL_5c8c2e17_4_k_cu_12b370e5_162994cuda3std3__45__cpo3endE - _ZN40_INTERNAL_5c8c2e17_4_k_cu_12b370e5_162994cute7productE)
_ZN40_INTERNAL_5c8c2e17_4_k_cu_12b370e5_162994cute7productE:
	.zero		1
	.type		_ZN40_INTERNAL_5c8c2e17_4_k_cu_12b370e5_162994cuda3std3__45__cpo3endE,@object
	.size		_ZN40_INTERNAL_5c8c2e17_4_k_cu_12b370e5_162994cuda3std3__45__cpo3endE,(_ZN40_INTERNAL_5c8c2e17_4_k_cu_12b370e5_162994cuda3std3__419piecewise_constructE - _ZN40_INTERNAL_5c8c2e17_4_k_cu_12b370e5_162994cuda3std3__45__cpo3endE)
_ZN40_INTERNAL_5c8c2e17_4_k_cu_12b370e5_162994cuda3std3__45__cpo3endE:
	.zero		1
	.type		_ZN40_INTERNAL_5c8c2e17_4_k_cu_12b370e5_162994cuda3std3__419piecewise_constructE,@object
	.size		_ZN40_INTERNAL_5c8c2e17_4_k_cu_12b370e5_162994cuda3std3__419piecewise_constructE,(_ZN40_INTERNAL_5c8c2e17_4_k_cu_12b370e5_162994cuda3std3__45__cpo4cendE - _ZN40_INTERNAL_5c8c2e17_4_k_cu_12b370e5_162994cuda3std3__419piecewise_constructE)
_ZN40_INTERNAL_5c8c2e17_4_k_cu_12b370e5_162994cuda3std3__419piecewise_constructE:
	.zero		1
	.type		_ZN40_INTERNAL_5c8c2e17_4_k_cu_12b370e5_162994cuda3std3__45__cpo4cendE,@object
	.size		_ZN40_INTERNAL_5c8c2e17_4_k_cu_12b370e5_162994cuda3std3__45__cpo4cendE,(_ZN40_INTERNAL_5c8c2e17_4_k_cu_12b370e5_162994cuda3std6ranges3__45__cpo4swapE - _ZN40_INTERNAL_5c8c2e17_4_k_cu_12b370e5_162994cuda3std3__45__cpo4cendE)
_ZN40_INTERNAL_5c8c2e17_4_k_cu_12b370e5_162994cuda3std3__45__cpo4cendE:
	.zero		1
	.type		_ZN40_INTERNAL_5c8c2e17_4_k_cu_12b370e5_162994cuda3std6ranges3__45__cpo4swapE,@object
	.size		_ZN40_INTERNAL_5c8c2e17_4_k_cu_12b370e5_162994cuda3std6ranges3__45__cpo4swapE,(.L_9 - _ZN40_INTERNAL_5c8c2e17_4_k_cu_12b370e5_162994cuda3std6ranges3__45__cpo4swapE)
_ZN40_INTERNAL_5c8c2e17_4_k_cu_12b370e5_162994cuda3std6ranges3__45__cpo4swapE:
	.zero		1
.L_9:


//--------------------- .nv.constant0._ZN7cutlass13device_kernelINS_4gemm6kernel13GemmUniversalIN4cute5tupleIJiiiiEEENS1_10collective13CollectiveMmaINS1_39MainloopSm90TmaGmmaRmemAWarpSpecializedILi4ENS5_IJNS4_1CILi1EEESB_SB_EEENS1_35KernelTmaWarpSpecializedCooperativeEEENS5_IJNSA_ILi128EEENSA_ILi256EEESF_EEENS_12float_e4m3_tENS5_IJSB_llEEESI_NS5_IJlSB_lEEENS4_8TiledMMAINS4_8MMA_AtomIJNS4_4SM904GMMA31MMA_64x256x32_F32E4M3E4M3_RS_TNILNSO_7ScaleInE1ELSQ_1EEEEEENS4_6LayoutINS5_IJNSA_ILi2EEESB_SB_EEENS5_IJSB_NSA_ILi0EEESW_EEEEENS5_IJNS4_10UnderscoreESZ_SZ_EEEEENS4_13SM90_TMA_LOADENS4_14ComposedLayoutINS4_7SwizzleILi3ELi4ELi3EEENS4_18smem_ptr_flag_bitsILi8EEENST_INS5_IJSF_NSA_ILi8EEEEEENS5_IJSB_SF_EEEEEEENS4_9Copy_AtomIJNS4_39AutoVectorizingCopyWithAssumedAlignmentILi128EEESI_EEENS4_8identityES12_NS13_IS15_S17_NST_INS5_IJS18_SF_EEENS5_IJSF_SB_EEEEEEEvS1H_EENS_8epilogue10collective6detail29Sm90TmaWarpSpecializedAdapterINS1O_15DefaultEpilogueISI_SK_SK_NS1N_6thread17LinearCombinationISI_Li1EffLNS1S_9ScaleType4KindE0ELNS_15FloatRoundStyleE2ESI_EENS1_15EpilogueDefaultEEEEEvvEEEEvNT_6ParamsE --------------------------
	.section	.nv.constant0._ZN7cutlass13device_kernelINS_4gemm6kernel13GemmUniversalIN4cute5tupleIJiiiiEEENS1_10collective13CollectiveMmaINS1_39MainloopSm90TmaGmmaRmemAWarpSpecializedILi4ENS5_IJNS4_1CILi1EEESB_SB_EEENS1_35KernelTmaWarpSpecializedCooperativeEEENS5_IJNSA_ILi128EEENSA_ILi256EEESF_EEENS_12float_e4m3_tENS5_IJSB_llEEESI_NS5_IJlSB_lEEENS4_8TiledMMAINS4_8MMA_AtomIJNS4_4SM904GMMA31MMA_64x256x32_F32E4M3E4M3_RS_TNILNSO_7ScaleInE1ELSQ_1EEEEEENS4_6LayoutINS5_IJNSA_ILi2EEESB_SB_EEENS5_IJSB_NSA_ILi0EEESW_EEEEENS5_IJNS4_10UnderscoreESZ_SZ_EEEEENS4_13SM90_TMA_LOADENS4_14ComposedLayoutINS4_7SwizzleILi3ELi4ELi3EEENS4_18smem_ptr_flag_bitsILi8EEENST_INS5_IJSF_NSA_ILi8EEEEEENS5_IJSB_SF_EEEEEEENS4_9Copy_AtomIJNS4_39AutoVectorizingCopyWithAssumedAlignmentILi128EEESI_EEENS4_8identityES12_NS13_IS15_S17_NST_INS5_IJS18_SF_EEENS5_IJSF_SB_EEEEEEEvS1H_EENS_8epilogue10collective6detail29Sm90TmaWarpSpecializedAdapterINS1O_15DefaultEpilogueISI_SK_SK_NS1N_6thread17LinearCombinationISI_Li1EffLNS1S_9ScaleType4KindE0ELNS_15FloatRoundStyleE2ESI_EENS1_15EpilogueDefaultEEEEEvvEEEEvNT_6ParamsE,"a",@progbits
	.sectionflags	@""
	.align	4
.nv.constant0._ZN7cutlass13device_kernelINS_4gemm6kernel13GemmUniversalIN4cute5tupleIJiiiiEEENS1_10collective13CollectiveMmaINS1_39MainloopSm90TmaGmmaRmemAWarpSpecializedILi4ENS5_IJNS4_1CILi1EEESB_SB_EEENS1_35KernelTmaWarpSpecializedCooperativeEEENS5_IJNSA_ILi128EEENSA_ILi256EEESF_EEENS_12float_e4m3_tENS5_IJSB_llEEESI_NS5_IJlSB_lEEENS4_8TiledMMAINS4_8MMA_AtomIJNS4_4SM904GMMA31MMA_64x256x32_F32E4M3E4M3_RS_TNILNSO_7ScaleInE1ELSQ_1EEEEEENS4_6LayoutINS5_IJNSA_ILi2EEESB_SB_EEENS5_IJSB_NSA_ILi0EEESW_EEEEENS5_IJNS4_10UnderscoreESZ_SZ_EEEEENS4_13SM90_TMA_LOADENS4_14ComposedLayoutINS4_7SwizzleILi3ELi4ELi3EEENS4_18smem_ptr_flag_bitsILi8EEENST_INS5_IJSF_NSA_ILi8EEEEEENS5_IJSB_SF_EEEEEEENS4_9Copy_AtomIJNS4_39AutoVectorizingCopyWithAssumedAlignmentILi128EEESI_EEENS4_8identityES12_NS13_IS15_S17_NST_INS5_IJS18_SF_EEENS5_IJSF_SB_EEEEEEEvS1H_EENS_8epilogue10collective6detail29Sm90TmaWarpSpecializedAdapterINS1O_15DefaultEpilogueISI_SK_SK_NS1N_6thread17LinearCombinationISI_Li1EffLNS1S_9ScaleType4KindE0ELNS_15FloatRoundStyleE2ESI_EENS1_15EpilogueDefaultEEEEEvvEEEEvNT_6ParamsE:
	.zero		1664


//--------------------- SYMBOLS --------------------------

	.type		.nv.reservedSmem.offset0,@object
	.size		.nv.reservedSmem.offset0,0x4
	.type		__assertfail,@function
